	.headerflags	@"EF_CUDA_TEXMODE_UNIFIED EF_CUDA_64BIT_ADDRESS EF_CUDA_SM86 EF_CUDA_VIRTUAL_SM(EF_CUDA_SM86)"
	.elftype	@"ET_EXEC"


//--------------------- .nv.info                  --------------------------
	.section	.nv.info,"",@"SHT_CUDA_INFO"
	.align	4


	//----- nvinfo : EIATTR_REGCOUNT
	.align		4
        /*0000*/ 	.byte	0x04, 0x2f
        /*0002*/ 	.short	(.L_1 - .L_0)
	.align		4
.L_0:
        /*0004*/ 	.word	index@(triton_mm)
        /*0008*/ 	.word	0x000000ff


	//----- nvinfo : EIATTR_MAX_STACK_SIZE
	.align		4
.L_1:
        /*000c*/ 	.byte	0x04, 0x23
        /*000e*/ 	.short	(.L_3 - .L_2)
	.align		4
.L_2:
        /*0010*/ 	.word	index@(triton_mm)
        /*0014*/ 	.word	0x00000000


	//----- nvinfo : EIATTR_MIN_STACK_SIZE
	.align		4
.L_3:
        /*0018*/ 	.byte	0x04, 0x12
        /*001a*/ 	.short	(.L_5 - .L_4)
	.align		4
.L_4:
        /*001c*/ 	.word	index@(triton_mm)
        /*0020*/ 	.word	0x00000088


	//----- nvinfo : EIATTR_FRAME_SIZE
	.align		4
.L_5:
        /*0024*/ 	.byte	0x04, 0x11
        /*0026*/ 	.short	(.L_7 - .L_6)
	.align		4
.L_6:
        /*0028*/ 	.word	index@(triton_mm)
        /*002c*/ 	.word	0x00000088
.L_7:


//--------------------- .nv.info.triton_mm        --------------------------
	.section	.nv.info.triton_mm,"",@"SHT_CUDA_INFO"
	.align	4


	//----- nvinfo : EIATTR_CUDA_API_VERSION
	.align		4
        /*0000*/ 	.byte	0x04, 0x37
        /*0002*/ 	.short	(.L_9 - .L_8)
.L_8:
        /*0004*/ 	.word	0x0000007b


	//----- nvinfo : EIATTR_SW2861232_WAR
	.align		4
.L_9:
        /*0008*/ 	.byte	0x01, 0x35
	.zero		2


	//----- nvinfo : EIATTR_PARAM_CBANK
	.align		4
        /*000c*/ 	.byte	0x04, 0x0a
        /*000e*/ 	.short	(.L_11 - .L_10)
	.align		4
.L_10:
        /*0010*/ 	.word	index@(.nv.constant0.triton_mm)
        /*0014*/ 	.short	0x0160
        /*0016*/ 	.short	0x0024


	//----- nvinfo : EIATTR_CBANK_PARAM_SIZE
	.align		4
.L_11:
        /*0018*/ 	.byte	0x03, 0x19
        /*001a*/ 	.short	0x0024


	//----- nvinfo : EIATTR_KPARAM_INFO
	.align		4
        /*001c*/ 	.byte	0x04, 0x17
        /*001e*/ 	.short	(.L_13 - .L_12)
.L_12:
        /*0020*/ 	.word	0x00000000
        /*0024*/ 	.short	0x0004
        /*0026*/ 	.short	0x0020
        /*0028*/ 	.byte	0x00, 0xf0, 0x11, 0x00


	//----- nvinfo : EIATTR_KPARAM_INFO
	.align		4
.L_13:
        /*002c*/ 	.byte	0x04, 0x17
        /*002e*/ 	.short	(.L_15 - .L_14)
.L_14:
        /*0030*/ 	.word	0x00000000
        /*0034*/ 	.short	0x0003
        /*0036*/ 	.short	0x0018
        /*0038*/ 	.byte	0x00, 0xf0, 0x21, 0x00


	//----- nvinfo : EIATTR_KPARAM_INFO
	.align		4
.L_15:
        /*003c*/ 	.byte	0x04, 0x17
        /*003e*/ 	.short	(.L_17 - .L_16)
.L_16:
        /*0040*/ 	.word	0x00000000
        /*0044*/ 	.short	0x0002
        /*0046*/ 	.short	0x0010
        /*0048*/ 	.byte	0x00, 0xf0, 0x21, 0x00


	//----- nvinfo : EIATTR_KPARAM_INFO
	.align		4
.L_17:
        /*004c*/ 	.byte	0x04, 0x17
        /*004e*/ 	.short	(.L_19 - .L_18)
.L_18:
        /*0050*/ 	.word	0x00000000
        /*0054*/ 	.short	0x0001
        /*0056*/ 	.short	0x0008
        /*0058*/ 	.byte	0x00, 0xf0, 0x21, 0x00


	//----- nvinfo : EIATTR_KPARAM_INFO
	.align		4
.L_19:
        /*005c*/ 	.byte	0x04, 0x17
        /*005e*/ 	.short	(.L_21 - .L_20)
.L_20:
        /*0060*/ 	.word	0x00000000
        /*0064*/ 	.short	0x0000
        /*0066*/ 	.short	0x0000
        /*0068*/ 	.byte	0x00, 0xf0, 0x21, 0x00


	//----- nvinfo : EIATTR_MAXREG_COUNT
	.align		4
.L_21:
        /*006c*/ 	.byte	0x03, 0x1b
        /*006e*/ 	.short	0x00ff


	//----- nvinfo : EIATTR_EXIT_INSTR_OFFSETS
	.align		4
        /*0070*/ 	.byte	0x04, 0x1c
        /*0072*/ 	.short	(.L_23 - .L_22)


	//   ....[0]....
.L_22:
        /*0074*/ 	.word	0x00000040


	//   ....[1]....
        /*0078*/ 	.word	0x00015a00


	//   ....[2]....
        /*007c*/ 	.word	0x00015a20


	//----- nvinfo : EIATTR_MAX_THREADS
	.align		4
.L_23:
        /*0080*/ 	.byte	0x04, 0x05
        /*0082*/ 	.short	(.L_25 - .L_24)
.L_24:
        /*0084*/ 	.word	0x00000080
        /*0088*/ 	.word	0x00000001
        /*008c*/ 	.word	0x00000001
.L_25:


//--------------------- .nv.rel.action            --------------------------
	.section	.nv.rel.action,"",@"SHT_CUDA_RELOCINFO"
	.align	8
	.sectionentsize	8
        /*0000*/ 	.byte	0x73, 0x00, 0x00, 0x00, 0x00, 0x00, 0x00, 0x00, 0x00, 0x00, 0x00, 0x11, 0x25, 0x00, 0x05, 0x36


//--------------------- .nv.constant0.triton_mm   --------------------------
	.section	.nv.constant0.triton_mm,"a",@progbits
	.align	4
.nv.constant0.triton_mm:
	.zero		388


//--------------------- .text.triton_mm           --------------------------
	.section	.text.triton_mm,"ax",@progbits
	.sectionflags	@"SHF_BARRIERS=1"
	.sectioninfo	@"SHI_REGISTERS=255"
	.align	128
        .global         triton_mm
        .type           triton_mm,@function
        .size           triton_mm,(.L_x_3 - triton_mm)
        .other          triton_mm,@"STO_CUDA_ENTRY STV_DEFAULT"
triton_mm:
.text.triton_mm:
[----:B------:R-:W-:-:S02]  /*0000*/  MOV R1, c[0x0][0x28] ;  /* 0x00000a0000017a02 */ /* 0x000fc40000000f00 */
[----:B------:R-:W-:Y:S02]  /*0010*/  MOV R0, c[0x0][0x180] ;  /* 0x0000600000007a02 */ /* 0x000fe40000000f00 */
[----:B------:R-:W-:Y:S02]  /*0020*/  IADD3 R1, R1, -0x88, RZ ;  /* 0xffffff7801017810 */ /* 0x000fe40007ffe0ff */
[----:B------:R-:W-:-:S13]  /*0030*/  LOP3.LUT P0, RZ, R0, 0x1ffffff, RZ, 0xc0, !PT ;  /* 0x01ffffff00ff7812 */ /* 0x000fda000780c0ff */
[----:B------:R-:W-:Y:S05]  /*0040*/  @!P0 EXIT ;  /* 0x000000000000894d */ /* 0x000fea0003800000 */
[----:B------:R-:W1:Y:S01]  /*0050*/  S2R R9, SR_CTAID.X ;  /* 0x0000000000097919 */ /* 0x000e620000002500 */
[----:B------:R-:W-:Y:S01]  /*0060*/  IADD3 R0, R0, 0x7f, RZ ;  /* 0x0000007f00007810 */ /* 0x000fe20007ffe0ff */
[----:B------:R-:W-:Y:S01]  /*0070*/  ULDC.64 UR8, c[0x0][0x118] ;  /* 0x0000460000087ab9 */ /* 0x000fe20000000a00 */
[----:B------:R-:W-:Y:S01]  /*0080*/  IABS R16, c[0x0][0x180] ;  /* 0x0000600000107a13 */ /* 0x000fe20000000000 */
[----:B------:R-:W2:Y:S01]  /*0090*/  S2R R15, SR_TID.X ;  /* 0x00000000000f7919 */ /* 0x000ea20000002100 */
[----:B------:R-:W-:Y:S01]  /*00a0*/  SHF.R.S32.HI R3, RZ, 0x1f, R0 ;  /* 0x0000001fff037819 */ /* 0x000fe20000011400 */
[----:B------:R-:W-:Y:S01]  /*00b0*/  CS2R R140, SRZ ;  /* 0x00000000008c7805 */ /* 0x000fe2000001ff00 */
[----:B------:R-:W-:Y:S01]  /*00c0*/  MOV R232, 0xffffffe0 ;  /* 0xffffffe000e87802 */ /* 0x000fe20000000f00 */
[----:B------:R-:W-:Y:S01]  /*00d0*/  CS2R R142, SRZ ;  /* 0x00000000008e7805 */ /* 0x000fe2000001ff00 */
[----:B------:R-:W-:Y:S01]  /*00e0*/  LEA.HI R3, R3, R0, RZ, 0x7 ;  /* 0x0000000003037211 */ /* 0x000fe200078f38ff */
[----:B------:R-:W-:Y:S01]  /*00f0*/  CS2R R76, SRZ ;  /* 0x00000000004c7805 */ /* 0x000fe2000001ff00 */
        /* <DEDUP_REMOVED lines=13> */
[----:B-1----:R-:W-:Y:S01]  /*01d0*/  SHF.R.S32.HI R2, RZ, 0x1f, R9 ;  /* 0x0000001fff027819 */ /* 0x002fe20000011409 */
[----:B------:R-:W-:Y:S01]  /*01e0*/  CS2R R66, SRZ ;  /* 0x0000000000427805 */ /* 0x000fe2000001ff00 */
[-C--:B------:R-:W-:Y:S01]  /*01f0*/  IABS R8, R9.reuse ;  /* 0x0000000900087213 */ /* 0x080fe20000000000 */
[----:B------:R-:W-:Y:S01]  /*0200*/  CS2R R148, SRZ ;  /* 0x0000000000947805 */ /* 0x000fe2000001ff00 */
[-C--:B------:R-:W-:Y:S01]  /*0210*/  LEA.HI R2, R2, R9.reuse, RZ, 0x3 ;  /* 0x0000000902027211 */ /* 0x080fe200078f18ff */
[----:B------:R-:W-:Y:S01]  /*0220*/  CS2R R150, SRZ ;  /* 0x0000000000967805 */ /* 0x000fe2000001ff00 */
[----:B------:R-:W-:Y:S01]  /*0230*/  ISETP.GE.AND P1, PT, R9, RZ, PT ;  /* 0x000000ff0900720c */ /* 0x000fe20003f26270 */
[----:B------:R-:W-:Y:S01]  /*0240*/  CS2R R112, SRZ ;  /* 0x0000000000707805 */ /* 0x000fe2000001ff00 */
[----:B------:R-:W-:Y:S01]  /*0250*/  LOP3.LUT R0, R2, 0xfffffff8, RZ, 0xc0, !PT ;  /* 0xfffffff802007812 */ /* 0x000fe200078ec0ff */
[----:B------:R-:W-:Y:S01]  /*0260*/  CS2R R114, SRZ ;  /* 0x0000000000727805 */ /* 0x000fe2000001ff00 */
[----:B------:R-:W-:Y:S01]  /*0270*/  CS2R R144, SRZ ;  /* 0x0000000000907805 */ /* 0x000fe2000001ff00 */
[----:B------:R-:W-:Y:S01]  /*0280*/  CS2R R146, SRZ ;  /* 0x0000000000927805 */ /* 0x000fe2000001ff00 */
[----:B------:R-:W-:Y:S01]  /*0290*/  LEA.HI.SX32 R3, R3, -R0, 0x19 ;  /* 0x8000000003037211 */ /* 0x000fe200078fcaff */
[----:B------:R-:W-:Y:S01]  /*02a0*/  CS2R R120, SRZ ;  /* 0x0000000000787805 */ /* 0x000fe2000001ff00 */
[----:B------:R-:W-:Y:S01]  /*02b0*/  IADD3 R9, -R0, R9, RZ ;  /* 0x0000000900097210 */ /* 0x000fe20007ffe1ff */
[----:B------:R-:W-:Y:S01]  /*02c0*/  CS2R R122, SRZ ;  /* 0x00000000007a7805 */ /* 0x000fe2000001ff00 */
[----:B------:R-:W-:Y:S01]  /*02d0*/  IMNMX R4, R3, 0x8, PT ;  /* 0x0000000803047817 */ /* 0x000fe20003800200 */
[----:B------:R-:W-:Y:S01]  /*02e0*/  CS2R R108, SRZ ;  /* 0x00000000006c7805 */ /* 0x000fe2000001ff00 */
[----:B------:R-:W-:Y:S01]  /*02f0*/  IABS R17, R9 ;  /* 0x0000000900117213 */ /* 0x000fe20000000000 */
[----:B------:R-:W-:Y:S01]  /*0300*/  CS2R R110, SRZ ;  /* 0x00000000006e7805 */ /* 0x000fe2000001ff00 */
[-C--:B------:R-:W-:Y:S01]  /*0310*/  IABS R11, R4.reuse ;  /* 0x00000004000b7213 */ /* 0x080fe20000000000 */
[----:B------:R-:W-:Y:S01]  /*0320*/  CS2R R104, SRZ ;  /* 0x0000000000687805 */ /* 0x000fe2000001ff00 */
[----:B------:R-:W-:Y:S01]  /*0330*/  IABS R10, R4 ;  /* 0x00000004000a7213 */ /* 0x000fe20000000000 */
[----:B------:R-:W-:Y:S01]  /*0340*/  CS2R R106, SRZ ;  /* 0x00000000006a7805 */ /* 0x000fe2000001ff00 */
[----:B------:R-:W1:Y:S01]  /*0350*/  I2F.RP R5, R11 ;  /* 0x0000000b00057306 */ /* 0x000e620000209400 */
[----:B------:R-:W-:Y:S01]  /*0360*/  CS2R R100, SRZ ;  /* 0x0000000000647805 */ /* 0x000fe2000001ff00 */
[----:B------:R-:W-:Y:S01]  /*0370*/  IADD3 R13, RZ, -R10, RZ ;  /* 0x8000000aff0d7210 */ /* 0x000fe20007ffe0ff */
        /* <DEDUP_REMOVED lines=13> */
[----:B-1----:R-:W1:Y:S01]  /*0450*/  MUFU.RCP R5, R5 ;  /* 0x0000000500057308 */ /* 0x002e620000001000 */
[----:B------:R-:W-:Y:S01]  /*0460*/  CS2R R60, SRZ ;  /* 0x00000000003c7805 */ /* 0x000fe2000001ff00 */
[----:B------:R-:W-:Y:S01]  /*0470*/  CS2R R62, SRZ ;  /* 0x00000000003e7805 */ /* 0x000fe2000001ff00 */
[----:B------:R-:W-:Y:S01]  /*0480*/  CS2R R80, SRZ ;  /* 0x0000000000507805 */ /* 0x000fe2000001ff00 */
[----:B------:R-:W-:Y:S01]  /*0490*/  CS2R R82, SRZ ;  /* 0x0000000000527805 */ /* 0x000fe2000001ff00 */
[----:B------:R-:W-:Y:S01]  /*04a0*/  CS2R R84, SRZ ;  /* 0x0000000000547805 */ /* 0x000fe2000001ff00 */
[----:B------:R-:W-:Y:S01]  /*04b0*/  CS2R R86, SRZ ;  /* 0x0000000000567805 */ /* 0x000fe2000001ff00 */
[----:B------:R-:W-:-:S02]  /*04c0*/  UMOV UR4, URZ ;  /* 0x0000003f00047c82 */ /* 0x000fc40008000000 */
[----:B------:R-:W-:Y:S02]  /*04d0*/  UMOV UR6, URZ ;  /* 0x0000003f00067c82 */ /* 0x000fe40008000000 */
[----:B------:R-:W-:Y:S02]  /*04e0*/  UMOV UR7, URZ ;  /* 0x0000003f00077c82 */ /* 0x000fe40008000000 */
[----:B------:R-:W-:Y:S01]  /*04f0*/  UMOV UR5, URZ ;  /* 0x0000003f00057c82 */ /* 0x000fe20008000000 */
[----:B-1----:R-:W-:Y:S02]  /*0500*/  IADD3 R2, R5, 0xffffffe, RZ ;  /* 0x0ffffffe05027810 */ /* 0x002fe40007ffe0ff */
[----:B------:R-:W1:Y:S08]  /*0510*/  I2F.RP R5, R16 ;  /* 0x0000001000057306 */ /* 0x000e700000209400 */
[----:B------:R3:W4:Y:S08]  /*0520*/  F2I.FTZ.U32.TRUNC.NTZ R3, R2 ;  /* 0x0000000200037305 */ /* 0x000730000021f000 */
[----:B-1----:R-:W1:Y:S01]  /*0530*/  MUFU.RCP R5, R5 ;  /* 0x0000000500057308 */ /* 0x002e620000001000 */
[----:B---3--:R-:W-:-:S02]  /*0540*/  MOV R2, RZ ;  /* 0x000000ff00027202 */ /* 0x008fc40000000f00 */
[----:B----4-:R-:W-:-:S05]  /*0550*/  IADD3 R6, RZ, -R3, RZ ;  /* 0x80000003ff067210 */ /* 0x010fca0007ffe0ff */
[----:B------:R-:W-:-:S04]  /*0560*/  IMAD R7, R6, R11, RZ ;  /* 0x0000000b06077224 */ /* 0x000fc800078e02ff */
[----:B------:R-:W-:Y:S01]  /*0570*/  IMAD.HI.U32 R6, R3, R7, R2 ;  /* 0x0000000703067227 */ /* 0x000fe200078e0002 */
[----:B------:R-:W-:Y:S02]  /*0580*/  MOV R3, R8 ;  /* 0x0000000800037202 */ /* 0x000fe40000000f00 */
[----:B--2---:R-:W-:-:S03]  /*0590*/  SHF.R.U32.HI R8, RZ, 0x3, R15 ;  /* 0x00000003ff087819 */ /* 0x004fc6000001160f */
[----:B------:R-:W-:Y:S01]  /*05a0*/  IMAD.HI.U32 R2, R6, R3, RZ ;  /* 0x0000000306027227 */ /* 0x000fe200078e00ff */
[----:B------:R-:W-:-:S03]  /*05b0*/  SGXT.U32 R8, R8, 0x4 ;  /* 0x000000040808781a */ /* 0x000fc60000000000 */
[----:B------:R-:W-:Y:S01]  /*05c0*/  IMAD R2, R2, R13, R3 ;  /* 0x0000000d02027224 */ /* 0x000fe200078e0203 */
[----:B-1----:R-:W-:Y:S01]  /*05d0*/  IADD3 R3, R5, 0xffffffe, RZ ;  /* 0x0ffffffe05037810 */ /* 0x002fe20007ffe0ff */
[----:B------:R-:W-:Y:S01]  /*05e0*/  IMAD.HI.U32 R6, R6, R17, RZ ;  /* 0x0000001106067227 */ /* 0x000fe200078e00ff */
[----:B------:R-:W-:Y:S02]  /*05f0*/  LOP3.LUT R5, RZ, R4, RZ, 0x33, !PT ;  /* 0x00000004ff057212 */ /* 0x000fe400078e33ff */
[----:B------:R-:W-:Y:S02]  /*0600*/  ISETP.GT.U32.AND P0, PT, R11, R2, PT ;  /* 0x000000020b00720c */ /* 0x000fe40003f04070 */
[----:B------:R-:W1:Y:S11]  /*0610*/  F2I.FTZ.U32.TRUNC.NTZ R3, R3 ;  /* 0x0000000300037305 */ /* 0x000e76000021f000 */
[----:B------:R-:W-:-:S04]  /*0620*/  @!P0 IADD3 R2, R2, -R11, RZ ;  /* 0x8000000b02028210 */ /* 0x000fc80007ffe0ff */
[----:B------:R-:W-:-:S13]  /*0630*/  ISETP.GT.U32.AND P0, PT, R11, R2, PT ;  /* 0x000000020b00720c */ /* 0x000fda0003f04070 */
[----:B------:R-:W-:Y:S02]  /*0640*/  @!P0 IADD3 R2, R2, -R11, RZ ;  /* 0x8000000b02028210 */ /* 0x000fe40007ffe0ff */
[----:B------:R-:W-:Y:S02]  /*0650*/  ISETP.NE.AND P0, PT, R4, RZ, PT ;  /* 0x000000ff0400720c */ /* 0x000fe40003f05270 */
[----:B------:R-:W-:Y:S02]  /*0660*/  @!P1 IADD3 R2, -R2, RZ, RZ ;  /* 0x000000ff02029210 */ /* 0x000fe40007ffe1ff */
[----:B------:R-:W-:Y:S02]  /*0670*/  LOP3.LUT R4, R9, R4, RZ, 0x3c, !PT ;  /* 0x0000000409047212 */ /* 0x000fe400078e3cff */
[----:B------:R-:W-:Y:S02]  /*0680*/  SEL R7, R5, R2, !P0 ;  /* 0x0000000205077207 */ /* 0x000fe40004000000 */
[----:B-1----:R-:W-:-:S02]  /*0690*/  IADD3 R2, RZ, -R3, RZ ;  /* 0x80000003ff027210 */ /* 0x002fc40007ffe0ff */
[----:B------:R-:W-:Y:S01]  /*06a0*/  IADD3 R7, R0, R7, RZ ;  /* 0x0000000700077210 */ /* 0x000fe20007ffe0ff */
[----:B------:R-:W-:Y:S01]  /*06b0*/  IMAD R0, R6, R13, R17 ;  /* 0x0000000d06007224 */ /* 0x000fe200078e0211 */
[----:B------:R-:W-:Y:S02]  /*06c0*/  MOV R13, R2 ;  /* 0x00000002000d7202 */ /* 0x000fe40000000f00 */
[----:B------:R-:W-:Y:S02]  /*06d0*/  SHF.L.U32 R7, R7, 0x7, RZ ;  /* 0x0000000707077819 */ /* 0x000fe400000006ff */
[----:B------:R-:W-:Y:S01]  /*06e0*/  ISETP.GT.U32.AND P2, PT, R11, R0, PT ;  /* 0x000000000b00720c */ /* 0x000fe20003f44070 */
[----:B------:R-:W-:Y:S01]  /*06f0*/  IMAD R9, R13, R16, RZ ;  /* 0x000000100d097224 */ /* 0x000fe200078e02ff */
[----:B------:R-:W-:Y:S02]  /*0700*/  LOP3.LUT R14, R7, R8, RZ, 0xfc, !PT ;  /* 0x00000008070e7212 */ /* 0x000fe400078efcff */
[----:B------:R-:W-:-:S02]  /*0710*/  MOV R2, RZ ;  /* 0x000000ff00027202 */ /* 0x000fc40000000f00 */
[----:B------:R-:W-:Y:S02]  /*0720*/  LOP3.LUT R18, R7, 0x10, R8, 0xfe, !PT ;  /* 0x0000001007127812 */ /* 0x000fe400078efe08 */
[----:B------:R-:W-:Y:S01]  /*0730*/  IABS R10, R14 ;  /* 0x0000000e000a7213 */ /* 0x000fe20000000000 */
[----:B------:R-:W-:Y:S01]  /*0740*/  IMAD.HI.U32 R2, R3, R9, R2 ;  /* 0x0000000903027227 */ /* 0x000fe200078e0002 */
[----:B------:R-:W-:Y:S02]  /*0750*/  IABS R13, R18 ;  /* 0x00000012000d7213 */ /* 0x000fe40000000000 */
[----:B------:R-:W-:Y:S02]  /*0760*/  MOV R9, R10 ;  /* 0x0000000a00097202 */ /* 0x000fe40000000f00 */
[----:B------:R-:W-:Y:S02]  /*0770*/  @!P2 IADD3 R0, R0, -R11, RZ ;  /* 0x8000000b0000a210 */ /* 0x000fe40007ffe0ff */
[----:B------:R-:W-:Y:S01]  /*0780*/  LOP3.LUT R20, R7, 0x20, R8, 0xfe, !PT ;  /* 0x0000002007147812 */ /* 0x000fe200078efe08 */
[----:B------:R-:W-:Y:S01]  /*0790*/  IMAD.HI.U32 R3, R2, R9, RZ ;  /* 0x0000000902037227 */ /* 0x000fe200078e00ff */
[----:B------:R-:W-:-:S02]  /*07a0*/  ISETP.GE.U32.AND P1, PT, R0, R11, PT ;  /* 0x0000000b0000720c */ /* 0x000fc40003f26070 */
[----:B------:R-:W-:Y:S01]  /*07b0*/  ISETP.GE.AND P3, PT, R4, RZ, PT ;  /* 0x000000ff0400720c */ /* 0x000fe20003f66270 */
[----:B------:R-:W-:Y:S01]  /*07c0*/  IMAD.HI.U32 R4, R2, R13, RZ ;  /* 0x0000000d02047227 */ /* 0x000fe200078e00ff */
[----:B------:R-:W-:Y:S02]  /*07d0*/  LOP3.LUT R21, R7, 0x30, R8, 0xfe, !PT ;  /* 0x0000003007157812 */ /* 0x000fe400078efe08 */
[----:B------:R-:W-:Y:S02]  /*07e0*/  IABS R17, R20 ;  /* 0x0000001400117213 */ /* 0x000fe40000000000 */
[----:B------:R-:W-:Y:S02]  /*07f0*/  IABS R10, R21 ;  /* 0x00000015000a7213 */ /* 0x000fe40000000000 */
[----:B------:R-:W-:Y:S01]  /*0800*/  IADD3 R4, -R4, RZ, RZ ;  /* 0x000000ff04047210 */ /* 0x000fe20007ffe1ff */
[----:B------:R-:W-:Y:S01]  /*0810*/  IMAD.HI.U32 R0, R2, R17, RZ ;  /* 0x0000001102007227 */ /* 0x000fe200078e00ff */
[----:B------:R-:W-:-:S02]  /*0820*/  IADD3 R3, -R3, RZ, RZ ;  /* 0x000000ff03037210 */ /* 0x000fc40007ffe1ff */
[----:B------:R-:W-:Y:S01]  /*0830*/  @!P2 IADD3 R6, R6, 0x1, RZ ;  /* 0x000000010606a810 */ /* 0x000fe20007ffe0ff */
[C---:B------:R-:W-:Y:S01]  /*0840*/  IMAD R4, R16.reuse, R4, R13 ;  /* 0x0000000410047224 */ /* 0x040fe200078e020d */
[----:B------:R-:W-:Y:S01]  /*0850*/  MOV R11, R10 ;  /* 0x0000000a000b7202 */ /* 0x000fe20000000f00 */
[----:B------:R-:W-:Y:S01]  /*0860*/  IMAD R3, R16, R3, R9 ;  /* 0x0000000310037224 */ /* 0x000fe200078e0209 */
[----:B------:R-:W-:Y:S02]  /*0870*/  LOP3.LUT R22, R7, 0x40, R8, 0xfe, !PT ;  /* 0x0000004007167812 */ /* 0x000fe400078efe08 */
[----:B------:R-:W-:Y:S01]  /*0880*/  @P1 IADD3 R6, R6, 0x1, RZ ;  /* 0x0000000106061810 */ /* 0x000fe20007ffe0ff */
[----:B------:R-:W-:Y:S01]  /*0890*/  IMAD.HI.U32 R9, R2, R11, RZ ;  /* 0x0000000b02097227 */ /* 0x000fe200078e00ff */
[----:B------:R-:W-:Y:S02]  /*08a0*/  IADD3 R0, -R0, RZ, RZ ;  /* 0x000000ff00007210 */ /* 0x000fe40007ffe1ff */
[----:B------:R-:W-:-:S02]  /*08b0*/  IABS R13, R22 ;  /* 0x00000016000d7213 */ /* 0x000fc40000000000 */
[----:B------:R-:W-:Y:S02]  /*08c0*/  @!P3 IADD3 R6, -R6, RZ, RZ ;  /* 0x000000ff0606b210 */ /* 0x000fe40007ffe1ff */
[C---:B------:R-:W-:Y:S02]  /*08d0*/  ISETP.GT.U32.AND P3, PT, R16.reuse, R4, PT ;  /* 0x000000041000720c */ /* 0x040fe40003f64070 */
[----:B------:R-:W-:Y:S02]  /*08e0*/  LOP3.LUT R23, R7, 0x50, R8, 0xfe, !PT ;  /* 0x0000005007177812 */ /* 0x000fe400078efe08 */
[----:B------:R-:W-:Y:S01]  /*08f0*/  IADD3 R10, -R9, RZ, RZ ;  /* 0x000000ff090a7210 */ /* 0x000fe20007ffe1ff */
[C---:B------:R-:W-:Y:S01]  /*0900*/  IMAD R9, R16.reuse, R0, R17 ;  /* 0x0000000010097224 */ /* 0x040fe200078e0211 */
[----:B------:R-:W-:Y:S01]  /*0910*/  ISETP.GT.U32.AND P4, PT, R16, R3, PT ;  /* 0x000000031000720c */ /* 0x000fe20003f84070 */
[----:B------:R-:W-:Y:S01]  /*0920*/  IMAD.HI.U32 R0, R2, R13, RZ ;  /* 0x0000000d02007227 */ /* 0x000fe200078e00ff */
[----:B------:R-:W-:-:S02]  /*0930*/  IABS R17, R23 ;  /* 0x0000001700117213 */ /* 0x000fc40000000000 */
[----:B------:R-:W-:Y:S01]  /*0940*/  LOP3.LUT R24, R7, 0x60, R8, 0xfe, !PT ;  /* 0x0000006007187812 */ /* 0x000fe200078efe08 */
[----:B------:R-:W-:Y:S01]  /*0950*/  IMAD R10, R16, R10, R11 ;  /* 0x0000000a100a7224 */ /* 0x000fe200078e020b */
[----:B------:R-:W-:Y:S01]  /*0960*/  IADD3 R11, -R0, RZ, RZ ;  /* 0x000000ff000b7210 */ /* 0x000fe20007ffe1ff */
[----:B------:R-:W-:Y:S01]  /*0970*/  IMAD.HI.U32 R0, R2, R17, RZ ;  /* 0x0000001102007227 */ /* 0x000fe200078e00ff */
[----:B------:R-:W-:Y:S02]  /*0980*/  IABS R19, R24 ;  /* 0x0000001800137213 */ /* 0x000fe40000000000 */
[----:B------:R-:W-:Y:S01]  /*0990*/  @!P3 IADD3 R4, R4, -R16, RZ ;  /* 0x800000100404b210 */ /* 0x000fe20007ffe0ff */
[----:B------:R-:W-:Y:S01]  /*09a0*/  IMAD R11, R16, R11, R13 ;  /* 0x0000000b100b7224 */ /* 0x000fe200078e020d */
[----:B------:R-:W-:Y:S02]  /*09b0*/  SEL R12, R5, R6, !P0 ;  /* 0x00000006050c7207 */ /* 0x000fe40004000000 */
[----:B------:R-:W-:Y:S01]  /*09c0*/  IADD3 R5, -R0, RZ, RZ ;  /* 0x000000ff00057210 */ /* 0x000fe20007ffe1ff */
[----:B------:R-:W-:Y:S01]  /*09d0*/  IMAD.HI.U32 R0, R2, R19, RZ ;  /* 0x0000001302007227 */ /* 0x000fe200078e00ff */
[----:B------:R-:W-:-:S02]  /*09e0*/  @!P4 IADD3 R3, R3, -R16, RZ ;  /* 0x800000100303c210 */ /* 0x000fc40007ffe0ff */
[C---:B------:R-:W-:Y:S01]  /*09f0*/  ISETP.GT.U32.AND P4, PT, R16.reuse, R4, PT ;  /* 0x000000041000720c */ /* 0x040fe20003f84070 */
[C---:B------:R-:W-:Y:S01]  /*0a00*/  IMAD R5, R16.reuse, R5, R17 ;  /* 0x0000000510057224 */ /* 0x040fe200078e0211 */
[----:B------:R-:W-:Y:S02]  /*0a10*/  ISETP.GT.U32.AND P1, PT, R16, R11, PT ;  /* 0x0000000b1000720c */ /* 0x000fe40003f24070 */
[----:B------:R-:W-:Y:S02]  /*0a20*/  IADD3 R0, -R0, RZ, RZ ;  /* 0x000000ff00007210 */ /* 0x000fe40007ffe1ff */
[----:B------:R-:W-:Y:S02]  /*0a30*/  SHF.R.U32.HI R13, RZ, 0x5, R15 ;  /* 0x00000005ff0d7819 */ /* 0x000fe4000001160f */
[C---:B------:R-:W-:Y:S01]  /*0a40*/  ISETP.GT.U32.AND P5, PT, R16.reuse, R10, PT ;  /* 0x0000000a1000720c */ /* 0x040fe20003fa4070 */
[----:B------:R-:W-:Y:S01]  /*0a50*/  IMAD R6, R16, R0, R19 ;  /* 0x0000000010067224 */ /* 0x000fe200078e0213 */
[----:B------:R-:W-:-:S02]  /*0a60*/  SGXT.U32 R0, R13, 0x2 ;  /* 0x000000020d00781a */ /* 0x000fc40000000000 */
[----:B------:R-:W-:Y:S02]  /*0a70*/  ISETP.GT.U32.AND P2, PT, R16, R9, PT ;  /* 0x000000091000720c */ /* 0x000fe40003f44070 */
[----:B------:R-:W-:Y:S02]  /*0a80*/  @!P4 IADD3 R4, R4, -R16, RZ ;  /* 0x800000100404c210 */ /* 0x000fe40007ffe0ff */
[C---:B------:R-:W-:Y:S02]  /*0a90*/  ISETP.GT.U32.AND P4, PT, R16.reuse, R6, PT ;  /* 0x000000061000720c */ /* 0x040fe40003f84070 */
[----:B------:R-:W-:Y:S02]  /*0aa0*/  @!P1 IADD3 R11, R11, -R16, RZ ;  /* 0x800000100b0b9210 */ /* 0x000fe40007ffe0ff */
[----:B------:R-:W-:Y:S02]  /*0ab0*/  ISETP.GT.U32.AND P1, PT, R16, R5, PT ;  /* 0x000000051000720c */ /* 0x000fe40003f24070 */
[----:B------:R-:W-:-:S02]  /*0ac0*/  LOP3.LUT R231, R7, R0, RZ, 0xfc, !PT ;  /* 0x0000000007e77212 */ /* 0x000fc400078efcff */
[----:B------:R-:W-:Y:S02]  /*0ad0*/  LOP3.LUT R0, R7, 0x70, R8, 0xfe, !PT ;  /* 0x0000007007007812 */ /* 0x000fe400078efe08 */
[----:B------:R-:W-:Y:S02]  /*0ae0*/  @!P5 IADD3 R10, R10, -R16, RZ ;  /* 0x800000100a0ad210 */ /* 0x000fe40007ffe0ff */
[----:B------:R-:W-:Y:S02]  /*0af0*/  IABS R7, R0 ;  /* 0x0000000000077213 */ /* 0x000fe40000000000 */
[-C--:B------:R-:W-:Y:S02]  /*0b00*/  @!P4 IADD3 R6, R6, -R16.reuse, RZ ;  /* 0x800000100606c210 */ /* 0x080fe40007ffe0ff */
[----:B------:R-:W-:Y:S01]  /*0b10*/  ISETP.GT.U32.AND P3, PT, R16, R3, PT ;  /* 0x000000031000720c */ /* 0x000fe20003f64070 */
[----:B------:R-:W-:Y:S01]  /*0b20*/  IMAD.HI.U32 R2, R2, R7, RZ ;  /* 0x0000000702027227 */ /* 0x000fe200078e00ff */
[----:B------:R-:W-:-:S02]  /*0b30*/  @!P1 IADD3 R5, R5, -R16, RZ ;  /* 0x8000001005059210 */ /* 0x000fc40007ffe0ff */
[C---:B------:R-:W-:Y:S02]  /*0b40*/  ISETP.GT.U32.AND P4, PT, R16.reuse, R6, PT ;  /* 0x000000061000720c */ /* 0x040fe40003f84070 */
[----:B------:R-:W-:Y:S02]  /*0b50*/  ISETP.GT.U32.AND P1, PT, R16, R5, PT ;  /* 0x000000051000720c */ /* 0x000fe40003f24070 */
[----:B------:R-:W-:Y:S02]  /*0b60*/  IADD3 R2, -R2, RZ, RZ ;  /* 0x000000ff02027210 */ /* 0x000fe40007ffe1ff */
[C---:B------:R-:W-:Y:S02]  /*0b70*/  ISETP.GT.U32.AND P6, PT, R16.reuse, R10, PT ;  /* 0x0000000a1000720c */ /* 0x040fe40003fc4070 */
[----:B------:R-:W-:Y:S01]  /*0b80*/  @!P2 IADD3 R9, R9, -R16, RZ ;  /* 0x800000100909a210 */ /* 0x000fe20007ffe0ff */
[C---:B------:R-:W-:Y:S01]  /*0b90*/  IMAD R7, R16.reuse, R2, R7 ;  /* 0x0000000210077224 */ /* 0x040fe200078e0207 */
[----:B------:R-:W-:-:S02]  /*0ba0*/  ISETP.GT.U32.AND P2, PT, R16, R11, PT ;  /* 0x0000000b1000720c */ /* 0x000fc40003f44070 */
[----:B------:R-:W-:Y:S02]  /*0bb0*/  SHF.L.U32 R25, R12, 0x7, RZ ;  /* 0x000000070c197819 */ /* 0x000fe400000006ff */
[-C--:B------:R-:W-:Y:S02]  /*0bc0*/  @!P4 IADD3 R6, R6, -R16.reuse, RZ ;  /* 0x800000100606c210 */ /* 0x080fe40007ffe0ff */
[C---:B------:R-:W-:Y:S01]  /*0bd0*/  ISETP.GT.U32.AND P4, PT, R16.reuse, R7, PT ;  /* 0x000000071000720c */ /* 0x040fe20003f84070 */
[----:B------:R1:W-:Y:S01]  /*0be0*/  STL [R1+0x50], R25 ;  /* 0x0000501901007387 */ /* 0x0003e20000100800 */
[----:B------:R-:W-:Y:S02]  /*0bf0*/  SHF.R.S32.HI R12, RZ, 0x18, R12 ;  /* 0x00000018ff0c7819 */ /* 0x000fe4000001140c */
[----:B------:R-:W-:Y:S02]  /*0c00*/  ISETP.GT.U32.AND P5, PT, R16, R9, PT ;  /* 0x000000091000720c */ /* 0x000fe40003fa4070 */
[----:B------:R-:W-:-:S02]  /*0c10*/  @!P3 IADD3 R3, R3, -R16, RZ ;  /* 0x800000100303b210 */ /* 0x000fc40007ffe0ff */
[----:B------:R-:W-:Y:S02]  /*0c20*/  ISETP.GE.AND P3, PT, R18, RZ, PT ;  /* 0x000000ff1200720c */ /* 0x000fe40003f66270 */
[-C--:B------:R-:W-:Y:S02]  /*0c30*/  @!P1 IADD3 R5, R5, -R16.reuse, RZ ;  /* 0x8000001005059210 */ /* 0x080fe40007ffe0ff */
[----:B------:R-:W-:Y:S02]  /*0c40*/  @!P6 IADD3 R10, R10, -R16, RZ ;  /* 0x800000100a0ae210 */ /* 0x000fe40007ffe0ff */
[----:B------:R-:W-:Y:S02]  /*0c50*/  ISETP.GE.AND P1, PT, R0, RZ, PT ;  /* 0x000000ff0000720c */ /* 0x000fe40003f26270 */
[----:B------:R-:W-:Y:S02]  /*0c60*/  ISETP.GE.AND P6, PT, R21, RZ, PT ;  /* 0x000000ff1500720c */ /* 0x000fe40003fc6270 */
[----:B------:R-:W-:-:S02]  /*0c70*/  SGXT R0, R12, 0x1 ;  /* 0x000000010c00781a */ /* 0x000fc40000000200 */
[C---:B------:R-:W-:Y:S02]  /*0c80*/  LOP3.LUT R17, R25.reuse, R8, RZ, 0xfc, !PT ;  /* 0x0000000819117212 */ /* 0x040fe400078efcff */
[C-C-:B------:R-:W-:Y:S02]  /*0c90*/  LOP3.LUT R19, R25.reuse, 0x10, R8.reuse, 0xfe, !PT ;  /* 0x0000001019137812 */ /* 0x140fe400078efe08 */
[----:B------:R-:W-:Y:S02]  /*0ca0*/  LOP3.LUT R21, R25, 0x30, R8, 0xfe, !PT ;  /* 0x0000003019157812 */ /* 0x000fe400078efe08 */
[----:B------:R-:W-:Y:S02]  /*0cb0*/  @!P2 IADD3 R11, R11, -R16, RZ ;  /* 0x800000100b0ba210 */ /* 0x000fe40007ffe0ff */
[----:B------:R-:W-:Y:S02]  /*0cc0*/  ISETP.GE.AND P0, PT, R14, RZ, PT ;  /* 0x000000ff0e00720c */ /* 0x000fe40003f06270 */
[----:B------:R-:W-:-:S02]  /*0cd0*/  ISETP.GE.AND P2, PT, R22, RZ, PT ;  /* 0x000000ff1600720c */ /* 0x000fc40003f46270 */
[----:B------:R-:W-:Y:S02]  /*0ce0*/  LOP3.LUT R22, R25, 0x20, R8, 0xfe, !PT ;  /* 0x0000002019167812 */ /* 0x000fe400078efe08 */
[C---:B------:R-:W-:Y:S02]  /*0cf0*/  LEA.HI R2, R0.reuse, R17, RZ, 0x7 ;  /* 0x0000001100027211 */ /* 0x040fe400078f38ff */
[C---:B------:R-:W-:Y:S02]  /*0d00*/  LEA.HI R12, R0.reuse, R19, RZ, 0x7 ;  /* 0x00000013000c7211 */ /* 0x040fe400078f38ff */
[C---:B------:R-:W-:Y:S02]  /*0d10*/  LEA.HI R14, R0.reuse, R21, RZ, 0x7 ;  /* 0x00000015000e7211 */ /* 0x040fe400078f38ff */
[----:B------:R-:W-:Y:S02]  /*0d20*/  LEA.HI R13, R0, R22, RZ, 0x7 ;  /* 0x00000016000d7211 */ /* 0x000fe400078f38ff */
[----:B------:R-:W-:-:S02]  /*0d30*/  LOP3.LUT R2, R2, 0xffffff80, RZ, 0xc0, !PT ;  /* 0xffffff8002027812 */ /* 0x000fc400078ec0ff */
[----:B------:R-:W-:Y:S02]  /*0d40*/  LOP3.LUT R12, R12, 0xffffff80, RZ, 0xc0, !PT ;  /* 0xffffff800c0c7812 */ /* 0x000fe400078ec0ff */
[-C--:B------:R-:W-:Y:S02]  /*0d50*/  @!P4 IADD3 R7, R7, -R16.reuse, RZ ;  /* 0x800000100707c210 */ /* 0x080fe40007ffe0ff */
[----:B------:R-:W-:Y:S02]  /*0d60*/  LOP3.LUT R14, R14, 0xffffff80, RZ, 0xc0, !PT ;  /* 0xffffff800e0e7812 */ /* 0x000fe400078ec0ff */
[----:B------:R-:W-:Y:S02]  /*0d70*/  @!P5 IADD3 R9, R9, -R16, RZ ;  /* 0x800000100909d210 */ /* 0x000fe40007ffe0ff */
[----:B------:R-:W-:Y:S02]  /*0d80*/  ISETP.GE.AND P5, PT, R20, RZ, PT ;  /* 0x000000ff1400720c */ /* 0x000fe40003fa6270 */
[----:B------:R-:W-:-:S02]  /*0d90*/  @!P3 IADD3 R4, -R4, RZ, RZ ;  /* 0x000000ff0404b210 */ /* 0x000fc40007ffe1ff */
[----:B------:R-:W-:Y:S02]  /*0da0*/  ISETP.GE.AND P3, PT, R24, RZ, PT ;  /* 0x000000ff1800720c */ /* 0x000fe40003f66270 */
[----:B------:R-:W-:Y:S02]  /*0db0*/  LOP3.LUT R13, R13, 0xffffff80, RZ, 0xc0, !PT ;  /* 0xffffff800d0d7812 */ /* 0x000fe400078ec0ff */
[----:B------:R-:W-:Y:S02]  /*0dc0*/  IADD3 R18, R17, -R2, RZ ;  /* 0x8000000211127210 */ /* 0x000fe40007ffe0ff */
[----:B------:R-:W-:Y:S02]  /*0dd0*/  IADD3 R20, R19, -R12, RZ ;  /* 0x8000000c13147210 */ /* 0x000fe40007ffe0ff */
[----:B------:R-:W-:Y:S02]  /*0de0*/  ISETP.GT.U32.AND P4, PT, R16, R7, PT ;  /* 0x000000071000720c */ /* 0x000fe40003f84070 */
[----:B------:R-:W-:-:S02]  /*0df0*/  IADD3 R24, R21, -R14, RZ ;  /* 0x8000000e15187210 */ /* 0x000fc40007ffe0ff */
[C-C-:B------:R-:W-:Y:S02]  /*0e00*/  LOP3.LUT R17, R25.reuse, 0x40, R8.reuse, 0xfe, !PT ;  /* 0x0000004019117812 */ /* 0x140fe400078efe08 */
[C-C-:B------:R-:W-:Y:S02]  /*0e10*/  LOP3.LUT R19, R25.reuse, 0x50, R8.reuse, 0xfe, !PT ;  /* 0x0000005019137812 */ /* 0x140fe400078efe08 */
[C-C-:B------:R-:W-:Y:S02]  /*0e20*/  LOP3.LUT R30, R25.reuse, 0x60, R8.reuse, 0xfe, !PT ;  /* 0x00000060191e7812 */ /* 0x140fe400078efe08 */
[----:B------:R-:W-:Y:S02]  /*0e30*/  LOP3.LUT R21, R25, 0x70, R8, 0xfe, !PT ;  /* 0x0000007019157812 */ /* 0x000fe400078efe08 */
[----:B------:R-:W-:Y:S02]  /*0e40*/  @!P0 IADD3 R3, -R3, RZ, RZ ;  /* 0x000000ff03038210 */ /* 0x000fe40007ffe1ff */
[----:B------:R-:W-:-:S02]  /*0e50*/  IADD3 R22, R22, -R13, RZ ;  /* 0x8000000d16167210 */ /* 0x000fc40007ffe0ff */
[----:B------:R-:W-:Y:S02]  /*0e60*/  ISETP.GE.AND P0, PT, R23, RZ, PT ;  /* 0x000000ff1700720c */ /* 0x000fe40003f06270 */
[C---:B------:R-:W-:Y:S02]  /*0e70*/  LEA.HI R2, R0.reuse, R17, RZ, 0x7 ;  /* 0x0000001100027211 */ /* 0x040fe400078f38ff */
[C---:B------:R-:W-:Y:S02]  /*0e80*/  LEA.HI R12, R0.reuse, R19, RZ, 0x7 ;  /* 0x00000013000c7211 */ /* 0x040fe400078f38ff */
[C---:B------:R-:W-:Y:S02]  /*0e90*/  LEA.HI R13, R0.reuse, R30, RZ, 0x7 ;  /* 0x0000001e000d7211 */ /* 0x040fe400078f38ff */
[----:B------:R-:W-:Y:S02]  /*0ea0*/  LEA.HI R0, R0, R21, RZ, 0x7 ;  /* 0x0000001500007211 */ /* 0x000fe400078f38ff */
[----:B------:R-:W-:-:S02]  /*0eb0*/  LOP3.LUT R2, R2, 0xffffff80, RZ, 0xc0, !PT ;  /* 0xffffff8002027812 */ /* 0x000fc400078ec0ff */
[----:B------:R-:W-:Y:S02]  /*0ec0*/  LOP3.LUT R0, R0, 0xffffff80, RZ, 0xc0, !PT ;  /* 0xffffff8000007812 */ /* 0x000fe400078ec0ff */
[----:B------:R-:W-:Y:S02]  /*0ed0*/  IADD3 R26, R17, -R2, RZ ;  /* 0x80000002111a7210 */ /* 0x000fe40007ffe0ff */
[----:B------:R-:W-:Y:S02]  /*0ee0*/  @!P4 IADD3 R7, R7, -R16, RZ ;  /* 0x800000100707c210 */ /* 0x000fe40007ffe0ff */
[----:B------:R-:W-:Y:S02]  /*0ef0*/  IADD3 R32, R21, -R0, RZ ;  /* 0x8000000015207210 */ /* 0x000fe40007ffe0ff */
[----:B------:R-:W-:Y:S02]  /*0f00*/  ISETP.NE.AND P4, PT, RZ, c[0x0][0x180], PT ;  /* 0x00006000ff007a0c */ /* 0x000fe40003f85270 */
[----:B------:R-:W-:-:S02]  /*0f10*/  LOP3.LUT R2, RZ, c[0x0][0x180], RZ, 0x33, !PT ;  /* 0x00006000ff027a12 */ /* 0x000fc400078e33ff */
[----:B------:R-:W-:Y:S02]  /*0f20*/  SHF.L.U32 R0, R15, 0x2, RZ ;  /* 0x000000020f007819 */ /* 0x000fe400000006ff */
[----:B------:R-:W-:Y:S02]  /*0f30*/  LOP3.LUT R12, R12, 0xffffff80, RZ, 0xc0, !PT ;  /* 0xffffff800c0c7812 */ /* 0x000fe400078ec0ff */
[----:B------:R-:W-:Y:S02]  /*0f40*/  @!P5 IADD3 R9, -R9, RZ, RZ ;  /* 0x000000ff0909d210 */ /* 0x000fe40007ffe1ff */
[----:B------:R-:W-:Y:S02]  /*0f50*/  @!P6 IADD3 R10, -R10, RZ, RZ ;  /* 0x000000ff0a0ae210 */ /* 0x000fe40007ffe1ff */
[----:B------:R-:W-:Y:S02]  /*0f60*/  @!P2 IADD3 R11, -R11, RZ, RZ ;  /* 0x000000ff0b0ba210 */ /* 0x000fe40007ffe1ff */
[----:B------:R-:W-:-:S02]  /*0f70*/  @!P0 IADD3 R5, -R5, RZ, RZ ;  /* 0x000000ff05058210 */ /* 0x000fc40007ffe1ff */
[----:B------:R-:W-:Y:S02]  /*0f80*/  @!P3 IADD3 R6, -R6, RZ, RZ ;  /* 0x000000ff0606b210 */ /* 0x000fe40007ffe1ff */
[----:B------:R-:W-:Y:S02]  /*0f90*/  @!P1 IADD3 R7, -R7, RZ, RZ ;  /* 0x000000ff07079210 */ /* 0x000fe40007ffe1ff */
[----:B------:R-:W-:Y:S02]  /*0fa0*/  SEL R36, R2, R3, !P4 ;  /* 0x0000000302247207 */ /* 0x000fe40006000000 */
[----:B------:R-:W-:Y:S02]  /*0fb0*/  LOP3.LUT R3, R0, 0x1c, RZ, 0xc0, !PT ;  /* 0x0000001c00037812 */ /* 0x000fe400078ec0ff */
[----:B------:R-:W-:Y:S02]  /*0fc0*/  SEL R38, R2, R4, !P4 ;  /* 0x0000000402267207 */ /* 0x000fe40006000000 */
[----:B------:R-:W-:Y:S01]  /*0fd0*/  IADD3 R28, R19, -R12, RZ ;  /* 0x8000000c131c7210 */ /* 0x000fe20007ffe0ff */
[--C-:B------:R-:W-:Y:S01]  /*0fe0*/  IMAD R18, R18, 0x9c, R3.reuse ;  /* 0x0000009c12127824 */ /* 0x100fe200078e0203 */
[----:B------:R-:W-:Y:S01]  /*0ff0*/  SEL R40, R2, R9, !P4 ;  /* 0x0000000902287207 */ /* 0x000fe20006000000 */
[--C-:B------:R-:W-:Y:S01]  /*1000*/  IMAD R23, R20, 0x9c, R3.reuse ;  /* 0x0000009c14177824 */ /* 0x100fe200078e0203 */
[----:B------:R-:W-:Y:S01]  /*1010*/  SEL R42, R2, R10, !P4 ;  /* 0x0000000a022a7207 */ /* 0x000fe20006000000 */
[--C-:B-1----:R-:W-:Y:S01]  /*1020*/  IMAD R25, R22, 0x9c, R3.reuse ;  /* 0x0000009c16197824 */ /* 0x102fe200078e0203 */
[----:B------:R-:W-:Y:S01]  /*1030*/  SEL R44, R2, R11, !P4 ;  /* 0x0000000b022c7207 */ /* 0x000fe20006000000 */
[--C-:B------:R-:W-:Y:S01]  /*1040*/  IMAD R27, R24, 0x9c, R3.reuse ;  /* 0x0000009c181b7824 */ /* 0x100fe200078e0203 */
[----:B------:R-:W-:Y:S01]  /*1050*/  SEL R46, R2, R5, !P4 ;  /* 0x00000005022e7207 */ /* 0x000fe20006000000 */
[--C-:B------:R-:W-:Y:S01]  /*1060*/  IMAD R29, R26, 0x9c, R3.reuse ;  /* 0x0000009c1a1d7824 */ /* 0x100fe200078e0203 */
[----:B------:R-:W-:Y:S01]  /*1070*/  SEL R48, R2, R6, !P4 ;  /* 0x0000000602307207 */ /* 0x000fe20006000000 */
[--C-:B------:R-:W-:Y:S01]  /*1080*/  IMAD R31, R28, 0x9c, R3.reuse ;  /* 0x0000009c1c1f7824 */ /* 0x100fe200078e0203 */
[----:B------:R-:W-:Y:S01]  /*1090*/  SEL R16, R2, R7, !P4 ;  /* 0x0000000702107207 */ /* 0x000fe20006000000 */
[--C-:B------:R-:W-:Y:S01]  /*10a0*/  IMAD R34, R32, 0x9c, R3.reuse ;  /* 0x0000009c20227824 */ /* 0x100fe200078e0203 */
[----:B------:R-:W-:Y:S01]  /*10b0*/  LOP3.LUT R4, R8, 0x20, RZ, 0xfc, !PT ;  /* 0x0000002008047812 */ /* 0x000fe200078efcff */
[----:B------:R-:W-:Y:S01]  /*10c0*/  IMAD R17, R48, 0x9c, R3 ;  /* 0x0000009c30117824 */ /* 0x000fe200078e0203 */
[C---:B------:R-:W-:Y:S01]  /*10d0*/  LOP3.LUT R2, R8.reuse, 0x10, RZ, 0xfc, !PT ;  /* 0x0000001008027812 */ /* 0x040fe200078efcff */
[----:B------:R-:W-:Y:S01]  /*10e0*/  CS2R R48, SRZ ;  /* 0x0000000000307805 */ /* 0x000fe2000001ff00 */
[----:B------:R-:W-:-:S02]  /*10f0*/  LOP3.LUT R6, R8, 0x30, RZ, 0xfc, !PT ;  /* 0x0000003008067812 */ /* 0x000fc400078efcff */
[C---:B------:R-:W-:Y:S02]  /*1100*/  LOP3.LUT R10, R8.reuse, 0x40, RZ, 0xfc, !PT ;  /* 0x00000040080a7812 */ /* 0x040fe400078efcff */
[C---:B------:R-:W-:Y:S02]  /*1110*/  LOP3.LUT R12, R8.reuse, 0x50, RZ, 0xfc, !PT ;  /* 0x00000050080c7812 */ /* 0x040fe400078efcff */
[CC--:B------:R-:W-:Y:S02]  /*1120*/  LEA R240, R8.reuse, R3.reuse, 0x5 ;  /* 0x0000000308f07211 */ /* 0x0c0fe400078e28ff */
[C---:B------:R-:W-:Y:S02]  /*1130*/  LOP3.LUT R14, R8.reuse, 0x60, RZ, 0xfc, !PT ;  /* 0x00000060080e7812 */ /* 0x040fe400078efcff */
[----:B------:R-:W-:Y:S02]  /*1140*/  LOP3.LUT R8, R8, 0x70, RZ, 0xfc, !PT ;  /* 0x0000007008087812 */ /* 0x000fe400078efcff */
[----:B------:R-:W-:-:S02]  /*1150*/  LEA R4, R4, R3, 0x5 ;  /* 0x0000000304047211 */ /* 0x000fc400078e28ff */
[-C--:B------:R-:W-:Y:S02]  /*1160*/  LEA R6, R6, R3.reuse, 0x5 ;  /* 0x0000000306067211 */ /* 0x080fe400078e28ff */
[----:B------:R-:W-:Y:S02]  /*1170*/  LOP3.LUT R13, R13, 0xffffff80, RZ, 0xc0, !PT ;  /* 0xffffff800d0d7812 */ /* 0x000fe400078ec0ff */
[-C--:B------:R-:W-:Y:S02]  /*1180*/  LEA R8, R8, R3.reuse, 0x5 ;  /* 0x0000000308087211 */ /* 0x080fe400078e28ff */
[-C--:B------:R-:W-:Y:S02]  /*1190*/  LEA R10, R10, R3.reuse, 0x5 ;  /* 0x000000030a0a7211 */ /* 0x080fe400078e28ff */
[----:B------:R-:W-:Y:S02]  /*11a0*/  MOV R19, 0x4 ;  /* 0x0000000400137802 */ /* 0x000fe40000000f00 */
[----:B------:R-:W-:-:S02]  /*11b0*/  LEA R12, R12, R3, 0x5 ;  /* 0x000000030c0c7211 */ /* 0x000fc400078e28ff */
[----:B------:R-:W-:Y:S01]  /*11c0*/  SHF.L.U32 R238, R4, 0x2, RZ ;  /* 0x0000000204ee7819 */ /* 0x000fe200000006ff */
[--C-:B------:R-:W-:Y:S01]  /*11d0*/  IMAD R4, R36, 0x9c, R3.reuse ;  /* 0x0000009c24047824 */ /* 0x100fe200078e0203 */
[----:B------:R-:W-:Y:S01]  /*11e0*/  LEA R14, R14, R3, 0x5 ;  /* 0x000000030e0e7211 */ /* 0x000fe200078e28ff */
[----:B------:R-:W-:Y:S01]  /*11f0*/  IMAD.WIDE R20, R18, R19, c[0x0][0x170] ;  /* 0x00005c0012147625 */ /* 0x000fe200078e0213 */
[----:B------:R-:W-:Y:S01]  /*1200*/  SHF.L.U32 R237, R6, 0x2, RZ ;  /* 0x0000000206ed7819 */ /* 0x000fe200000006ff */
[----:B------:R-:W-:Y:S01]  /*1210*/  CS2R R36, SRZ ;  /* 0x0000000000247805 */ /* 0x000fe2000001ff00 */
[----:B------:R-:W-:Y:S01]  /*1220*/  IADD3 R30, R30, -R13, RZ ;  /* 0x8000000d1e1e7210 */ /* 0x000fe20007ffe0ff */
[--C-:B------:R-:W-:Y:S01]  /*1230*/  IMAD R6, R38, 0x9c, R3.reuse ;  /* 0x0000009c26067824 */ /* 0x100fe200078e0203 */
[----:B------:R-:W-:Y:S01]  /*1240*/  LEA R2, R2, R3, 0x5 ;  /* 0x0000000302027211 */ /* 0x000fe200078e28ff */
[-C--:B------:R-:W-:Y:S01]  /*1250*/  IMAD.WIDE R4, R4, R19.reuse, c[0x0][0x168] ;  /* 0x00005a0004047625 */ /* 0x080fe200078e0213 */
[----:B------:R-:W-:Y:S01]  /*1260*/  SHF.L.U32 R233, R8, 0x2, RZ ;  /* 0x0000000208e97819 */ /* 0x000fe200000006ff */
[----:B------:R-:W-:Y:S01]  /*1270*/  CS2R R38, SRZ ;  /* 0x0000000000267805 */ /* 0x000fe2000001ff00 */
[----:B------:R-:W-:Y:S01]  /*1280*/  SHF.L.U32 R236, R10, 0x2, RZ ;  /* 0x000000020aec7819 */ /* 0x000fe200000006ff */
[--C-:B------:R-:W-:Y:S01]  /*1290*/  IMAD R8, R40, 0x9c, R3.reuse ;  /* 0x0000009c28087824 */ /* 0x100fe200078e0203 */
[----:B------:R-:W-:Y:S01]  /*12a0*/  SHF.L.U32 R235, R12, 0x2, RZ ;  /* 0x000000020ceb7819 */ /* 0x000fe200000006ff */
[--C-:B------:R-:W-:Y:S01]  /*12b0*/  IMAD R10, R42, 0x9c, R3.reuse ;  /* 0x0000009c2a0a7824 */ /* 0x100fe200078e0203 */
[----:B------:R-:W-:Y:S01]  /*12c0*/  SHF.L.U32 R240, R240, 0x2, RZ ;  /* 0x00000002f0f07819 */ /* 0x000fe200000006ff */
[--C-:B------:R-:W-:Y:S01]  /*12d0*/  IMAD R12, R44, 0x9c, R3.reuse ;  /* 0x0000009c2c0c7824 */ /* 0x100fe200078e0203 */
[----:B------:R-:W-:Y:S01]  /*12e0*/  SHF.L.U32 R234, R14, 0x2, RZ ;  /* 0x000000020eea7819 */ /* 0x000fe200000006ff */
[--C-:B------:R-:W-:Y:S01]  /*12f0*/  IMAD R14, R46, 0x9c, R3.reuse ;  /* 0x0000009c2e0e7824 */ /* 0x100fe200078e0203 */
[----:B------:R-:W-:Y:S01]  /*1300*/  SHF.L.U32 R239, R2, 0x2, RZ ;  /* 0x0000000202ef7819 */ /* 0x000fe200000006ff */
[----:B------:R-:W-:Y:S01]  /*1310*/  IMAD.WIDE R6, R6, R19, c[0x0][0x168] ;  /* 0x00005a0006067625 */ /* 0x000fe200078e0213 */
[----:B------:R-:W-:Y:S01]  /*1320*/  IADD3 R242, P1, R4, 0x100, RZ ;  /* 0x0000010004f27810 */ /* 0x000fe20007f3e0ff */
[----:B------:R1:W-:Y:S01]  /*1330*/  LDGSTS.E.BYPASS.128 [R240], [R4.64] ;  /* 0x0000000004f07fae */ /* 0x0003e2000b901c48 */
[----:B------:R-:W-:Y:S01]  /*1340*/  CS2R R44, SRZ ;  /* 0x00000000002c7805 */ /* 0x000fe2000001ff00 */
[--C-:B------:R-:W-:Y:S01]  /*1350*/  IMAD R33, R30, 0x9c, R3.reuse ;  /* 0x0000009c1e217824 */ /* 0x100fe200078e0203 */
[----:B------:R-:W-:Y:S01]  /*1360*/  IADD3.X R241, RZ, R5, RZ, P1, !PT ;  /* 0x00000005fff17210 */ /* 0x000fe20000ffe4ff */
[-C--:B------:R-:W-:Y:S01]  /*1370*/  IMAD.WIDE R8, R8, R19.reuse, c[0x0][0x168] ;  /* 0x00005a0008087625 */ /* 0x080fe200078e0213 */
[----:B------:R1:W-:Y:S01]  /*1380*/  LDGSTS.E.BYPASS.128 [R239], [R6.64] ;  /* 0x0000000006ef7fae */ /* 0x0003e2000b901c48 */
[----:B------:R-:W-:Y:S01]  /*1390*/  IADD3 R244, P0, R6, 0x100, RZ ;  /* 0x0000010006f47810 */ /* 0x000fe20007f1e0ff */
[----:B------:R-:W-:Y:S01]  /*13a0*/  CS2R R46, SRZ ;  /* 0x00000000002e7805 */ /* 0x000fe2000001ff00 */
[----:B------:R-:W-:Y:S01]  /*13b0*/  IMAD R18, R16, 0x9c, R3 ;  /* 0x0000009c10127824 */ /* 0x000fe200078e0203 */
[----:B------:R1:W-:Y:S01]  /*13c0*/  LDGSTS.E.BYPASS.128 [R238], [R8.64] ;  /* 0x0000000008ee7fae */ /* 0x0003e2000b901c48 */
[----:B------:R-:W-:Y:S01]  /*13d0*/  IMAD.WIDE R10, R10, R19, c[0x0][0x168] ;  /* 0x00005a000a0a7625 */ /* 0x000fe200078e0213 */
[----:B------:R-:W-:Y:S01]  /*13e0*/  IADD3 R246, P1, R8, 0x100, RZ ;  /* 0x0000010008f67810 */ /* 0x000fe20007f3e0ff */
[----:B------:R-:W-:Y:S01]  /*13f0*/  CS2R R40, SRZ ;  /* 0x0000000000287805 */ /* 0x000fe2000001ff00 */
[----:B------:R-:W-:Y:S01]  /*1400*/  IADD3.X R243, RZ, R7, RZ, P0, !PT ;  /* 0x00000007fff37210 */ /* 0x000fe200007fe4ff */
[----:B------:R-:W-:Y:S01]  /*1410*/  IMAD.WIDE R12, R12, R19, c[0x0][0x168] ;  /* 0x00005a000c0c7625 */ /* 0x000fe200078e0213 */
[----:B------:R1:W-:Y:S01]  /*1420*/  LDGSTS.E.BYPASS.128 [R237], [R10.64] ;  /* 0x000000000aed7fae */ /* 0x0003e2000b901c48 */
[----:B------:R-:W-:Y:S01]  /*1430*/  IADD3.X R245, RZ, R9, RZ, P1, !PT ;  /* 0x00000009fff57210 */ /* 0x000fe20000ffe4ff */
[----:B------:R-:W-:Y:S01]  /*1440*/  CS2R R42, SRZ ;  /* 0x00000000002a7805 */ /* 0x000fe2000001ff00 */
[----:B------:R-:W-:Y:S01]  /*1450*/  IMAD.WIDE R14, R14, R19, c[0x0][0x168] ;  /* 0x00005a000e0e7625 */ /* 0x000fe200078e0213 */
[----:B------:R2:W-:Y:S01]  /*1460*/  LDGSTS.E.BYPASS.128 [R236], [R12.64] ;  /* 0x000000000cec7fae */ /* 0x0005e2000b901c48 */
[----:B------:R-:W-:-:S02]  /*1470*/  IADD3 R248, P0, R10, 0x100, RZ ;  /* 0x000001000af87810 */ /* 0x000fc40007f1e0ff */
[-C--:B------:R-:W-:Y:S01]  /*1480*/  IMAD.WIDE R22, R23, R19.reuse, c[0x0][0x170] ;  /* 0x00005c0017167625 */ /* 0x080fe200078e0213 */
[----:B------:R3:W-:Y:S01]  /*1490*/  LDGSTS.E.BYPASS.128 [R235], [R14.64] ;  /* 0x000000000eeb7fae */ /* 0x0007e2000b901c48 */
[----:B------:R-:W-:Y:S02]  /*14a0*/  IADD3 R250, P1, R12, 0x100, RZ ;  /* 0x000001000cfa7810 */ /* 0x000fe40007f3e0ff */
[----:B------:R-:W-:Y:S01]  /*14b0*/  IMAD.WIDE R24, R25, R19, c[0x0][0x170] ;  /* 0x00005c0019187625 */ /* 0x000fe200078e0213 */
[----:B------:R-:W-:Y:S02]  /*14c0*/  IADD3.X R247, RZ, R11, RZ, P0, !PT ;  /* 0x0000000bfff77210 */ /* 0x000fe400007fe4ff */
[----:B------:R-:W-:Y:S01]  /*14d0*/  IADD3.X R249, RZ, R13, RZ, P1, !PT ;  /* 0x0000000dfff97210 */ /* 0x000fe20000ffe4ff */
[----:B------:R-:W-:Y:S01]  /*14e0*/  IMAD.WIDE R26, R27, R19, c[0x0][0x170] ;  /* 0x00005c001b1a7625 */ /* 0x000fe200078e0213 */
[----:B------:R-:W-:-:S03]  /*14f0*/  IADD3 R252, P0, R14, 0x100, RZ ;  /* 0x000001000efc7810 */ /* 0x000fc60007f1e0ff */
[----:B------:R-:W-:Y:S01]  /*1500*/  IMAD.WIDE R28, R29, R19, c[0x0][0x170] ;  /* 0x00005c001d1c7625 */ /* 0x000fe200078e0213 */
[----:B------:R-:W-:-:S03]  /*1510*/  IADD3.X R251, RZ, R15, RZ, P0, !PT ;  /* 0x0000000ffffb7210 */ /* 0x000fc600007fe4ff */
[----:B------:R-:W-:-:S04]  /*1520*/  IMAD.WIDE R30, R31, R19, c[0x0][0x170] ;  /* 0x00005c001f1e7625 */ /* 0x000fc800078e0213 */
[----:B------:R-:W-:-:S04]  /*1530*/  IMAD.WIDE R32, R33, R19, c[0x0][0x170] ;  /* 0x00005c0021207625 */ /* 0x000fc800078e0213 */
[----:B------:R-:W-:-:S04]  /*1540*/  IMAD.WIDE R34, R34, R19, c[0x0][0x170] ;  /* 0x00005c0022227625 */ /* 0x000fc800078e0213 */
[----:B------:R-:W-:-:S04]  /*1550*/  IMAD.WIDE R16, R17, R19, c[0x0][0x168] ;  /* 0x00005a0011107625 */ /* 0x000fc800078e0213 */
[----:B------:R-:W-:Y:S01]  /*1560*/  IMAD.WIDE R18, R18, R19, c[0x0][0x168] ;  /* 0x00005a0012127625 */ /* 0x000fe200078e0213 */
[----:B------:R1:W-:Y:S01]  /*1570*/  LDGSTS.E.BYPASS.128 [R234], [R16.64] ;  /* 0x0000000010ea7fae */ /* 0x0003e2000b901c48 */
[----:B------:R-:W-:-:S03]  /*1580*/  IADD3 R0, P1, R16, 0x100, RZ ;  /* 0x0000010010007810 */ /* 0x000fc60007f3e0ff */
[----:B------:R1:W-:Y:S01]  /*1590*/  LDGSTS.E.BYPASS.128 [R233], [R18.64] ;  /* 0x0000000012e97fae */ /* 0x0003e2000b901c48 */
[----:B------:R-:W-:-:S03]  /*15a0*/  IADD3 R2, P0, R18, 0x100, RZ ;  /* 0x0000010012027810 */ /* 0x000fc60007f1e0ff */
[----:B------:R-:W0:Y:S04]  /*15b0*/  LDGDEPBAR ;  /* 0x00000000000079af */ /* 0x000e280000000000 */
[----:B------:R4:W-:Y:S04]  /*15c0*/  LDGSTS.E.BYPASS.128 [R240+0x8000], [R20.64] ;  /* 0x0800000014f07fae */ /* 0x0009e8000b901c48 */
[----:B------:R5:W-:Y:S04]  /*15d0*/  LDGSTS.E.BYPASS.128 [R239+0x8000], [R22.64] ;  /* 0x0800000016ef7fae */ /* 0x000be8000b901c48 */
[----:B------:R1:W-:Y:S04]  /*15e0*/  LDGSTS.E.BYPASS.128 [R238+0x8000], [R24.64] ;  /* 0x0800000018ee7fae */ /* 0x0003e8000b901c48 */
[----:B------:R1:W-:Y:S04]  /*15f0*/  LDGSTS.E.BYPASS.128 [R237+0x8000], [R26.64] ;  /* 0x080000001aed7fae */ /* 0x0003e8000b901c48 */
[----:B------:R1:W-:Y:S04]  /*1600*/  LDGSTS.E.BYPASS.128 [R236+0x8000], [R28.64] ;  /* 0x080000001cec7fae */ /* 0x0003e8000b901c48 */
[----:B------:R1:W-:Y:S04]  /*1610*/  LDGSTS.E.BYPASS.128 [R235+0x8000], [R30.64] ;  /* 0x080000001eeb7fae */ /* 0x0003e8000b901c48 */
[----:B------:R1:W-:Y:S04]  /*1620*/  LDGSTS.E.BYPASS.128 [R234+0x8000], [R32.64] ;  /* 0x0800000020ea7fae */ /* 0x0003e8000b901c48 */
[----:B------:R1:W-:Y:S04]  /*1630*/  LDGSTS.E.BYPASS.128 [R233+0x8000], [R34.64] ;  /* 0x0800000022e97fae */ /* 0x0003e8000b901c48 */
[----:B------:R-:W0:Y:S04]  /*1640*/  LDGDEPBAR ;  /* 0x00000000000079af */ /* 0x000e280000000000 */
[----:B------:R-:W-:Y:S06]  /*1650*/  BAR.SYNC 0x0 ;  /* 0x0000000000007b1d */ /* 0x000fec0000000000 */
[----:B------:R-:W-:Y:S01]  /*1660*/  @!PT LDS RZ, [RZ] ;  /* 0x00000000fffff984 */ /* 0x000fe20000000800 */
[----:B------:R-:W-:Y:S01]  /*1670*/  @!PT LDS RZ, [RZ] ;  /* 0x00000000fffff984 */ /* 0x000fe20000000800 */
[----:B------:R-:W-:Y:S01]  /*1680*/  @!PT LDS RZ, [RZ] ;  /* 0x00000000fffff984 */ /* 0x000fe20000000800 */
[----:B------:R1:W-:Y:S04]  /*1690*/  LDGSTS.E.BYPASS.128 [R240+0x4000], [R4.64+0x80] ;  /* 0x0400008004f07fae */ /* 0x0003e8000b901c48 */
[----:B------:R1:W-:Y:S04]  /*16a0*/  LDGSTS.E.BYPASS.128 [R239+0x4000], [R6.64+0x80] ;  /* 0x0400008006ef7fae */ /* 0x0003e8000b901c48 */
[----:B------:R1:W-:Y:S04]  /*16b0*/  STL [R1+0x4], R0 ;  /* 0x0000040001007387 */ /* 0x0003e80000100800 */
[----:B------:R2:W-:Y:S04]  /*16c0*/  LDGSTS.E.BYPASS.128 [R238+0x4000], [R8.64+0x80] ;  /* 0x0400008008ee7fae */ /* 0x0005e8000b901c48 */
[----:B------:R2:W-:Y:S01]  /*16d0*/  LDGSTS.E.BYPASS.128 [R237+0x4000], [R10.64+0x80] ;  /* 0x040000800aed7fae */ /* 0x0005e2000b901c48 */
[----:B-1----:R-:W-:-:S03]  /*16e0*/  IADD3.X R0, RZ, R17, RZ, P1, !PT ;  /* 0x00000011ff007210 */ /* 0x002fc60000ffe4ff */
[----:B------:R2:W-:Y:S04]  /*16f0*/  LDGSTS.E.BYPASS.128 [R236+0x4000], [R12.64+0x80] ;  /* 0x040000800cec7fae */ /* 0x0005e8000b901c48 */
[----:B------:R3:W-:Y:S04]  /*1700*/  LDGSTS.E.BYPASS.128 [R235+0x4000], [R14.64+0x80] ;  /* 0x040000800eeb7fae */ /* 0x0007e8000b901c48 */
[----:B------:R1:W-:Y:S04]  /*1710*/  LDGSTS.E.BYPASS.128 [R234+0x4000], [R16.64+0x80] ;  /* 0x0400008010ea7fae */ /* 0x0003e8000b901c48 */
[----:B------:R1:W-:Y:S01]  /*1720*/  STL [R1+0xc], R2 ;  /* 0x00000c0201007387 */ /* 0x0003e20000100800 */
[----:B--2---:R-:W-:-:S03]  /*1730*/  CS2R R12, SRZ ;  /* 0x00000000000c7805 */ /* 0x004fc6000001ff00 */
[----:B------:R2:W-:Y:S01]  /*1740*/  STL [R1], R0 ;  /* 0x0000000001007387 */ /* 0x0005e20000100800 */
[----:B---3--:R-:W-:-:S03]  /*1750*/  CS2R R14, SRZ ;  /* 0x00000000000e7805 */ /* 0x008fc6000001ff00 */
[----:B------:R3:W-:Y:S01]  /*1760*/  LDGSTS.E.BYPASS.128 [R233+0x4000], [R18.64+0x80] ;  /* 0x0400008012e97fae */ /* 0x0007e2000b901c48 */
[----:B-1----:R-:W-:-:S03]  /*1770*/  IADD3 R2, P1, R20, 0x100, RZ ;  /* 0x0000010014027810 */ /* 0x002fc60007f3e0ff */
[----:B------:R-:W0:Y:S01]  /*1780*/  LDGDEPBAR ;  /* 0x00000000000079af */ /* 0x000e220000000000 */
[----:B--2---:R-:W-:-:S03]  /*1790*/  IADD3.X R0, RZ, R19, RZ, P0, !PT ;  /* 0x00000013ff007210 */ /* 0x004fc600007fe4ff */
[----:B------:R4:W-:Y:S04]  /*17a0*/  LDGSTS.E.BYPASS.128 [R240+0xc000], [R20.64+0x80] ;  /* 0x0c00008014f07fae */ /* 0x0009e8000b901c48 */
[----:B------:R5:W-:Y:S04]  /*17b0*/  LDGSTS.E.BYPASS.128 [R239+0xc000], [R22.64+0x80] ;  /* 0x0c00008016ef7fae */ /* 0x000be8000b901c48 */
[----:B------:R3:W-:Y:S04]  /*17c0*/  LDGSTS.E.BYPASS.128 [R238+0xc000], [R24.64+0x80] ;  /* 0x0c00008018ee7fae */ /* 0x0007e8000b901c48 */
[----:B------:R1:W-:Y:S04]  /*17d0*/  STL [R1+0x14], R2 ;  /* 0x0000140201007387 */ /* 0x0003e80000100800 */
[----:B------:R3:W-:Y:S04]  /*17e0*/  LDGSTS.E.BYPASS.128 [R237+0xc000], [R26.64+0x80] ;  /* 0x0c0000801aed7fae */ /* 0x0007e8000b901c48 */
[----:B------:R2:W-:Y:S01]  /*17f0*/  STL [R1+0x8], R0 ;  /* 0x0000080001007387 */ /* 0x0005e20000100800 */
[----:B-1----:R-:W-:-:S03]  /*1800*/  IADD3 R2, P0, R22, 0x100, RZ ;  /* 0x0000010016027810 */ /* 0x002fc60007f1e0ff */
[----:B------:R1:W-:Y:S04]  /*1810*/  LDGSTS.E.BYPASS.128 [R236+0xc000], [R28.64+0x80] ;  /* 0x0c0000801cec7fae */ /* 0x0003e8000b901c48 */
[----:B------:R1:W-:Y:S01]  /*1820*/  LDGSTS.E.BYPASS.128 [R235+0xc000], [R30.64+0x80] ;  /* 0x0c0000801eeb7fae */ /* 0x0003e2000b901c48 */
[----:B--2---:R-:W-:-:S03]  /*1830*/  IADD3.X R0, RZ, R21, RZ, P1, !PT ;  /* 0x00000015ff007210 */ /* 0x004fc60000ffe4ff */
[----:B------:R2:W-:Y:S01]  /*1840*/  LDGSTS.E.BYPASS.128 [R234+0xc000], [R32.64+0x80] ;  /* 0x0c00008020ea7fae */ /* 0x0005e2000b901c48 */
[----:B----4-:R-:W-:-:S03]  /*1850*/  CS2R R20, SRZ ;  /* 0x0000000000147805 */ /* 0x010fc6000001ff00 */
[----:B------:R4:W-:Y:S01]  /*1860*/  LDGSTS.E.BYPASS.128 [R233+0xc000], [R34.64+0x80] ;  /* 0x0c00008022e97fae */ /* 0x0009e2000b901c48 */
[----:B------:R-:W-:-:S03]  /*1870*/  UMOV UR8, 0x8000 ;  /* 0x0000800000087882 */ /* 0x000fc60000000000 */
[----:B------:R-:W0:Y:S04]  /*1880*/  LDGDEPBAR ;  /* 0x00000000000079af */ /* 0x000e280000000000 */
[----:B------:R1:W-:Y:S04]  /*1890*/  STL [R1+0x1c], R2 ;  /* 0x00001c0201007387 */ /* 0x0003e80000100800 */
[----:B------:R2:W-:Y:S01]  /*18a0*/  STL [R1+0x10], R0 ;  /* 0x0000100001007387 */ /* 0x0005e20000100800 */
[----:B-1----:R-:W-:Y:S02]  /*18b0*/  IADD3 R2, P1, R24, 0x100, RZ ;  /* 0x0000010018027810 */ /* 0x002fe40007f3e0ff */
[----:B--2---:R-:W-:-:S03]  /*18c0*/  IADD3.X R0, RZ, R23, RZ, P0, !PT ;  /* 0x00000017ff007210 */ /* 0x004fc600007fe4ff */
[----:B------:R-:W-:Y:S01]  /*18d0*/  STL [R1+0x24], R2 ;  /* 0x0000240201007387 */ /* 0x000fe20000100800 */
[----:B-----5:R-:W-:-:S03]  /*18e0*/  CS2R R22, SRZ ;  /* 0x0000000000167805 */ /* 0x020fc6000001ff00 */
[----:B------:R-:W-:Y:S01]  /*18f0*/  STL [R1+0x18], R0 ;  /* 0x0000180001007387 */ /* 0x000fe20000100800 */
[----:B------:R-:W-:-:S04]  /*1900*/  DEPBAR.LE SB0, 0x2 ;  /* 0x000080800000791a */ /* 0x000fc80000000000 */
[----:B------:R-:W-:Y:S06]  /*1910*/  BAR.SYNC 0x0 ;  /* 0x0000000000007b1d */ /* 0x000fec0000000000 */
[----:B------:R-:W-:Y:S02]  /*1920*/  IADD3 R2, P0, R26, 0x100, RZ ;  /* 0x000001001a027810 */ /* 0x000fe40007f1e0ff */
[----:B------:R-:W-:-:S03]  /*1930*/  IADD3.X R0, RZ, R25, RZ, P1, !PT ;  /* 0x00000019ff007210 */ /* 0x000fc60000ffe4ff */
[----:B------:R1:W-:Y:S04]  /*1940*/  STL [R1+0x2c], R2 ;  /* 0x00002c0201007387 */ /* 0x0003e80000100800 */
[----:B------:R2:W-:Y:S01]  /*1950*/  STL [R1+0x20], R0 ;  /* 0x0000200001007387 */ /* 0x0005e20000100800 */
[----:B-1----:R-:W-:Y:S02]  /*1960*/  IADD3 R2, P1, R28, 0x100, RZ ;  /* 0x000001001c027810 */ /* 0x002fe40007f3e0ff */
[----:B--2---:R-:W-:-:S03]  /*1970*/  IADD3.X R0, RZ, R27, RZ, P0, !PT ;  /* 0x0000001bff007210 */ /* 0x004fc600007fe4ff */
[----:B------:R1:W-:Y:S04]  /*1980*/  STL [R1+0x34], R2 ;  /* 0x0000340201007387 */ /* 0x0003e80000100800 */
[----:B------:R2:W-:Y:S01]  /*1990*/  STL [R1+0x28], R0 ;  /* 0x0000280001007387 */ /* 0x0005e20000100800 */
[----:B-1----:R-:W-:Y:S02]  /*19a0*/  IADD3 R2, P0, R30, 0x100, RZ ;  /* 0x000001001e027810 */ /* 0x002fe40007f1e0ff */
[----:B--2---:R-:W-:-:S03]  /*19b0*/  IADD3.X R0, RZ, R29, RZ, P1, !PT ;  /* 0x0000001dff007210 */ /* 0x004fc60000ffe4ff */
[----:B------:R1:W-:Y:S01]  /*19c0*/  STL [R1+0x3c], R2 ;  /* 0x00003c0201007387 */ /* 0x0003e20000100800 */
[----:B------:R-:W-:-:S03]  /*19d0*/  CS2R R28, SRZ ;  /* 0x00000000001c7805 */ /* 0x000fc6000001ff00 */
        /* <DEDUP_REMOVED lines=11> */
[----:B-1----:R-:W-:Y:S02]  /*1a90*/  MOV R2, 0x1 ;  /* 0x0000000100027802 */ /* 0x002fe40000000f00 */
[----:B--2---:R-:W-:Y:S02]  /*1aa0*/  IADD3.X R0, RZ, R35, RZ, P0, !PT ;  /* 0x00000023ff007210 */ /* 0x004fe400007fe4ff */
[----:B----4-:R-:W-:-:S03]  /*1ab0*/  CS2R R34, SRZ ;  /* 0x0000000000227805 */ /* 0x010fc6000001ff00 */
[----:B------:R1:W-:Y:S02]  /*1ac0*/  STL [R1+0x48], R0 ;  /* 0x0000480001007387 */ /* 0x0003e40000100800 */
[----:B-1-3--:R-:W-:-:S02]  /*1ad0*/  LOP3.LUT R0, R3, 0x5c, RZ, 0x3c, !PT ;  /* 0x0000005c03007812 */ /* 0x00afc400078e3cff */
.L_x_1:
[----:B------:R-:W1:Y:S01]  /*1ae0*/  S2R R3, SR_TID.X ;  /* 0x0000000000037919 */ /* 0x000e620000002100 */
[----:B------:R-:W-:Y:S01]  /*1af0*/  IADD3 R2, R2, 0x1, RZ ;  /* 0x0000000102027810 */ /* 0x000fe20007ffe0ff */
[----:B------:R-:W-:Y:S01]  /*1b00*/  ULDC.64 UR10, c[0x0][0x118] ;  /* 0x00004600000a7ab9 */ /* 0x000fe20000000a00 */
[----:B------:R-:W-:Y:S01]  /*1b10*/  IADD3 R232, R232, 0x20, RZ ;  /* 0x00000020e8e87810 */ /* 0x000fe20007ffe0ff */
[----:B------:R-:W2:Y:S01]  /*1b20*/  S2R R0, SR_TID.X ;  /* 0x0000000000007919 */ /* 0x000ea20000002100 */
[----:B------:R-:W-:-:S04]  /*1b30*/  ISETP.GE.AND P1, PT, R2, 0x2, PT ;  /* 0x000000020200780c */ /* 0x000fc80003f26270 */
[----:B------:R-:W-:Y:S02]  /*1b40*/  SEL R2, R2, RZ, !P1 ;  /* 0x000000ff02027207 */ /* 0x000fe40004800000 */
[----:B-1----:R-:W-:-:S04]  /*1b50*/  SHF.L.U32 R3, R3, 0x2, RZ ;  /* 0x0000000203037819 */ /* 0x002fc800000006ff */
[----:B------:R-:W-:Y:S02]  /*1b60*/  LOP3.LUT R3, R3, 0x7c, RZ, 0xc0, !PT ;  /* 0x0000007c03037812 */ /* 0x000fe400078ec0ff */
[----:B--2---:R-:W-:Y:S02]  /*1b70*/  SHF.L.U32 R0, R0, 0x2, RZ ;  /* 0x0000000200007819 */ /* 0x004fe400000006ff */
[----:B------:R-:W-:Y:S02]  /*1b80*/  LEA R9, R3, UR8, 0x7 ;  /* 0x0000000803097c11 */ /* 0x000fe4000f8e38ff */
[----:B------:R-:W-:-:S03]  /*1b90*/  LOP3.LUT R0, R0, 0x780, RZ, 0xc0, !PT ;  /* 0x0000078000007812 */ /* 0x000fc600078ec0ff */
[----:B------:R-:W-:Y:S04]  /*1ba0*/  LDS.128 R160, [R9+0x80] ;  /* 0x0000800009a07984 */ /* 0x000fe80000000c00 */
[----:B------:R-:W1:Y:S04]  /*1bb0*/  LDS.128 R4, [R0.X4+UR5] ;  /* 0x0000000500047984 */ /* 0x000e680008004c00 */
[----:B------:R-:W2:Y:S04]  /*1bc0*/  LDS.128 R156, [R9+0x180] ;  /* 0x00018000099c7984 */ /* 0x000ea80000000c00 */
[----:B------:R-:W3:Y:S04]  /*1bd0*/  LDS.128 R152, [R9] ;  /* 0x0000000009987984 */ /* 0x000ee80000000c00 */
[----:B------:R-:W4:Y:S04]  /*1be0*/  LDS.128 R68, [R9+0x100] ;  /* 0x0001000009447984 */ /* 0x000f280000000c00 */
[----:B------:R-:W5:Y:S04]  /*1bf0*/  LDS.128 R24, [R0.X4+UR5+0x80] ;  /* 0x0000800500187984 */ /* 0x000f680008004c00 */
[----:B------:R-:W5:Y:S01]  /*1c00*/  LDS.128 R16, [R0.X4+UR5+0x100] ;  /* 0x0001000500107984 */ /* 0x000f620008004c00 */
[C---:B-1----:R-:W-:Y:S01]  /*1c10*/  FFMA R8, R4.reuse, R160, R85 ;  /* 0x000000a004087223 */ /* 0x042fe20000000055 */
[----:B--2---:R-:W-:-:S03]  /*1c20*/  FFMA R10, R4, R156, R87 ;  /* 0x0000009c040a7223 */ /* 0x004fc60000000057 */
[C---:B------:R-:W-:Y:S01]  /*1c30*/  FFMA R11, R5.reuse, R161, R8 ;  /* 0x000000a1050b7223 */ /* 0x040fe20000000008 */
[C---:B---3--:R-:W-:Y:S01]  /*1c40*/  FFMA R84, R4.reuse, R152, R84 ;  /* 0x0000009804547223 */ /* 0x048fe20000000054 */
[C---:B------:R-:W-:Y:S01]  /*1c50*/  FFMA R3, R5.reuse, R157, R10 ;  /* 0x0000009d05037223 */ /* 0x040fe2000000000a */
[----:B----4-:R-:W-:Y:S02]  /*1c60*/  FFMA R4, R4, R68, R86 ;  /* 0x0000004404047223 */ /* 0x010fe40000000056 */
[C---:B------:R-:W-:Y:S01]  /*1c70*/  FFMA R165, R5.reuse, R153, R84 ;  /* 0x0000009905a57223 */ /* 0x040fe20000000054 */
[C---:B------:R-:W-:Y:S01]  /*1c80*/  FFMA R164, R6.reuse, R158, R3 ;  /* 0x0000009e06a47223 */ /* 0x040fe20000000003 */
[----:B------:R-:W1:Y:S01]  /*1c90*/  LDS.128 R84, [R0.X4+UR5+0x180] ;  /* 0x0001800500547984 */ /* 0x000e620008004c00 */
[----:B------:R-:W-:Y:S01]  /*1ca0*/  FFMA R5, R5, R69, R4 ;  /* 0x0000004505057223 */ /* 0x000fe20000000004 */
[C---:B------:R-:W-:Y:S01]  /*1cb0*/  FFMA R4, R6.reuse, R162, R11 ;  /* 0x000000a206047223 */ /* 0x040fe2000000000b */
[----:B------:R-:W-:Y:S01]  /*1cc0*/  FFMA R8, R6, R154, R165 ;  /* 0x0000009a06087223 */ /* 0x000fe200000000a5 */
[----:B-----5:R-:W-:Y:S01]  /*1cd0*/  FFMA R34, R24, R68, R34 ;  /* 0x0000004418227223 */ /* 0x020fe20000000022 */
[----:B------:R-:W-:Y:S01]  /*1ce0*/  FFMA R10, R6, R70, R5 ;  /* 0x00000046060a7223 */ /* 0x000fe20000000005 */
[C---:B------:R-:W-:Y:S01]  /*1cf0*/  FFMA R5, R7.reuse, R163, R4 ;  /* 0x000000a307057223 */ /* 0x040fe20000000004 */
[C---:B------:R-:W-:Y:S01]  /*1d00*/  FFMA R4, R7.reuse, R155, R8 ;  /* 0x0000009b07047223 */ /* 0x040fe20000000008 */
[C---:B------:R-:W-:Y:S01]  /*1d10*/  FFMA R8, R24.reuse, R160, R33 ;  /* 0x000000a018087223 */ /* 0x040fe20000000021 */
[C---:B------:R-:W-:Y:S01]  /*1d20*/  FFMA R3, R7.reuse, R71, R10 ;  /* 0x0000004707037223 */ /* 0x040fe2000000000a */
[C---:B------:R-:W-:Y:S01]  /*1d30*/  FFMA R10, R24.reuse, R156, R35 ;  /* 0x0000009c180a7223 */ /* 0x040fe20000000023 */
[----:B------:R-:W-:Y:S01]  /*1d40*/  FFMA R24, R24, R152, R32 ;  /* 0x0000009818187223 */ /* 0x000fe20000000020 */
[----:B------:R-:W-:Y:S01]  /*1d50*/  FFMA R6, R7, R159, R164 ;  /* 0x0000009f07067223 */ /* 0x000fe200000000a4 */
[C---:B------:R-:W-:Y:S01]  /*1d60*/  FFMA R11, R25.reuse, R69, R34 ;  /* 0x00000045190b7223 */ /* 0x040fe20000000022 */
[C---:B------:R-:W-:Y:S01]  /*1d70*/  FFMA R7, R25.reuse, R157, R10 ;  /* 0x0000009d19077223 */ /* 0x040fe2000000000a */
[C---:B------:R-:W-:Y:S01]  /*1d80*/  FFMA R165, R25.reuse, R161, R8 ;  /* 0x000000a119a57223 */ /* 0x040fe20000000008 */
[----:B------:R-:W-:Y:S01]  /*1d90*/  FFMA R25, R25, R153, R24 ;  /* 0x0000009919197223 */ /* 0x000fe20000000018 */
[----:B------:R-:W2:Y:S01]  /*1da0*/  LDS.128 R32, [R0.X4+UR5+0x800] ;  /* 0x0008000500207984 */ /* 0x000ea20008004c00 */
[C---:B------:R-:W-:Y:S01]  /*1db0*/  FFMA R10, R26.reuse, R70, R11 ;  /* 0x000000461a0a7223 */ /* 0x040fe2000000000b */
[C---:B------:R-:W-:Y:S01]  /*1dc0*/  FFMA R24, R26.reuse, R158, R7 ;  /* 0x0000009e1a187223 */ /* 0x040fe20000000007 */
[C---:B------:R-:W-:Y:S01]  /*1dd0*/  FFMA R8, R26.reuse, R154, R25 ;  /* 0x0000009a1a087223 */ /* 0x040fe20000000019 */
[----:B------:R-:W-:Y:S01]  /*1de0*/  FFMA R26, R26, R162, R165 ;  /* 0x000000a21a1a7223 */ /* 0x000fe200000000a5 */
[C---:B------:R-:W-:Y:S01]  /*1df0*/  FFMA R11, R27.reuse, R71, R10 ;  /* 0x000000471b0b7223 */ /* 0x040fe2000000000a */
        /* <DEDUP_REMOVED lines=10> */
[----:B------:R-:W3:Y:S01]  /*1ea0*/  LDS.128 R24, [R0.X4+UR5+0x880] ;  /* 0x0008800500187984 */ /* 0x000ee20008004c00 */
[----:B------:R-:W-:Y:S01]  /*1eb0*/  FFMA R17, R17, R153, R12 ;  /* 0x0000009911117223 */ /* 0x000fe2000000000c */
[C---:B------:R-:W-:Y:S01]  /*1ec0*/  FFMA R14, R18.reuse, R70, R15 ;  /* 0x00000046120e7223 */ /* 0x040fe2000000000f */
[C---:B------:R-:W-:Y:S01]  /*1ed0*/  FFMA R164, R18.reuse, R158, R13 ;  /* 0x0000009e12a47223 */ /* 0x040fe2000000000d */
[C---:B------:R-:W-:Y:S01]  /*1ee0*/  FFMA R12, R18.reuse, R162, R165 ;  /* 0x000000a2120c7223 */ /* 0x040fe200000000a5 */
[----:B------:R-:W-:Y:S01]  /*1ef0*/  FFMA R16, R18, R154, R17 ;  /* 0x0000009a12107223 */ /* 0x000fe20000000011 */
[C---:B------:R-:W-:Y:S01]  /*1f00*/  FFMA R15, R19.reuse, R71, R14 ;  /* 0x00000047130f7223 */ /* 0x040fe2000000000e */
[C---:B-1----:R-:W-:Y:S01]  /*1f10*/  FFMA R82, R84.reuse, R68, R82 ;  /* 0x0000004454527223 */ /* 0x042fe20000000052 */
[C---:B------:R-:W-:Y:S01]  /*1f20*/  FFMA R18, R84.reuse, R156, R83 ;  /* 0x0000009c54127223 */ /* 0x040fe20000000053 */
[C---:B------:R-:W-:Y:S01]  /*1f30*/  FFMA R13, R19.reuse, R155, R16 ;  /* 0x0000009b130d7223 */ /* 0x040fe20000000010 */
[C---:B------:R-:W-:Y:S01]  /*1f40*/  FFMA R16, R84.reuse, R160, R81 ;  /* 0x000000a054107223 */ /* 0x040fe20000000051 */
[C---:B------:R-:W-:Y:S01]  /*1f50*/  FFMA R14, R19.reuse, R159, R164 ;  /* 0x0000009f130e7223 */ /* 0x040fe200000000a4 */
[----:B------:R-:W-:Y:S01]  /*1f60*/  FFMA R80, R84, R152, R80 ;  /* 0x0000009854507223 */ /* 0x000fe20000000050 */
[----:B------:R-:W-:Y:S01]  /*1f70*/  FFMA R12, R19, R163, R12 ;  /* 0x000000a3130c7223 */ /* 0x000fe2000000000c */
[----:B------:R-:W1:Y:S01]  /*1f80*/  LDS.128 R164, [R0.X4+UR5+0x900] ;  /* 0x0009000500a47984 */ /* 0x000e620008004c00 */
[C---:B------:R-:W-:Y:S01]  /*1f90*/  FFMA R19, R85.reuse, R69, R82 ;  /* 0x0000004555137223 */ /* 0x040fe20000000052 */
[C---:B------:R-:W-:Y:S01]  /*1fa0*/  FFMA R17, R85.reuse, R157, R18 ;  /* 0x0000009d55117223 */ /* 0x040fe20000000012 */
[C---:B------:R-:W-:Y:S01]  /*1fb0*/  FFMA R81, R85.reuse, R161, R16 ;  /* 0x000000a155517223 */ /* 0x040fe20000000010 */
[----:B------:R-:W-:Y:S01]  /*1fc0*/  FFMA R85, R85, R153, R80 ;  /* 0x0000009955557223 */ /* 0x000fe20000000050 */
[C---:B------:R-:W-:Y:S01]  /*1fd0*/  FFMA R18, R86.reuse, R70, R19 ;  /* 0x0000004656127223 */ /* 0x040fe20000000013 */
[C---:B------:R-:W-:Y:S01]  /*1fe0*/  FFMA R82, R86.reuse, R158, R17 ;  /* 0x0000009e56527223 */ /* 0x040fe20000000011 */
[C---:B------:R-:W-:Y:S01]  /*1ff0*/  FFMA R16, R86.reuse, R162, R81 ;  /* 0x000000a256107223 */ /* 0x040fe20000000051 */
[----:B------:R-:W-:Y:S01]  /*2000*/  FFMA R80, R86, R154, R85 ;  /* 0x0000009a56507223 */ /* 0x000fe20000000055 */
[C---:B------:R-:W-:Y:S01]  /*2010*/  FFMA R19, R87.reuse, R71, R18 ;  /* 0x0000004757137223 */ /* 0x040fe20000000012 */
[C---:B------:R-:W-:Y:S01]  /*2020*/  FFMA R18, R87.reuse, R159, R82 ;  /* 0x0000009f57127223 */ /* 0x040fe20000000052 */
[C---:B--2---:R-:W-:Y:S01]  /*2030*/  FFMA R82, R32.reuse, R68, R22 ;  /* 0x0000004420527223 */ /* 0x044fe20000000016 */
[C---:B------:R-:W-:Y:S01]  /*2040*/  FFMA R17, R87.reuse, R155, R80 ;  /* 0x0000009b57117223 */ /* 0x040fe20000000050 */
[C---:B------:R-:W-:Y:S01]  /*2050*/  FFMA R80, R32.reuse, R156, R23 ;  /* 0x0000009c20507223 */ /* 0x040fe20000000017 */
[C---:B------:R-:W-:Y:S01]  /*2060*/  FFMA R22, R32.reuse, R160, R21 ;  /* 0x000000a020167223 */ /* 0x040fe20000000015 */
[----:B------:R-:W-:Y:S01]  /*2070*/  FFMA R20, R32, R152, R20 ;  /* 0x0000009820147223 */ /* 0x000fe20000000014 */
[----:B------:R-:W-:Y:S01]  /*2080*/  FFMA R16, R87, R163, R16 ;  /* 0x000000a357107223 */ /* 0x000fe20000000010 */
[C---:B------:R-:W-:Y:S01]  /*2090*/  FFMA R21, R33.reuse, R157, R80 ;  /* 0x0000009d21157223 */ /* 0x040fe20000000050 */
[----:B------:R-:W2:Y:S01]  /*20a0*/  LDS.128 R84, [R0.X4+UR5+0x980] ;  /* 0x0009800500547984 */ /* 0x000ea20008004c00 */
[C---:B------:R-:W-:Y:S01]  /*20b0*/  FFMA R23, R33.reuse, R69, R82 ;  /* 0x0000004521177223 */ /* 0x040fe20000000052 */
[C---:B------:R-:W-:Y:S01]  /*20c0*/  FFMA R81, R33.reuse, R161, R22 ;  /* 0x000000a121517223 */ /* 0x040fe20000000016 */
[----:B------:R-:W-:Y:S01]  /*20d0*/  FFMA R33, R33, R153, R20 ;  /* 0x0000009921217223 */ /* 0x000fe20000000014 */
[C---:B------:R-:W-:Y:S01]  /*20e0*/  FFMA R80, R34.reuse, R158, R21 ;  /* 0x0000009e22507223 */ /* 0x040fe20000000015 */
[C---:B------:R-:W-:Y:S01]  /*20f0*/  FFMA R22, R34.reuse, R70, R23 ;  /* 0x0000004622167223 */ /* 0x040fe20000000017 */
[C---:B------:R-:W-:Y:S01]  /*2100*/  FFMA R20, R34.reuse, R162, R81 ;  /* 0x000000a222147223 */ /* 0x040fe20000000051 */
[----:B------:R-:W-:Y:S01]  /*2110*/  FFMA R32, R34, R154, R33 ;  /* 0x0000009a22207223 */ /* 0x000fe20000000021 */
[C---:B---3--:R-:W-:Y:S01]  /*2120*/  FFMA R34, R24.reuse, R156, R39 ;  /* 0x0000009c18227223 */ /* 0x048fe20000000027 */
[C---:B------:R-:W-:Y:S01]  /*2130*/  FFMA R38, R24.reuse, R68, R38 ;  /* 0x0000004418267223 */ /* 0x040fe20000000026 */
[C---:B------:R-:W-:Y:S01]  /*2140*/  FFMA R23, R35.reuse, R71, R22 ;  /* 0x0000004723177223 */ /* 0x040fe20000000016 */
[C---:B------:R-:W-:Y:S01]  /*2150*/  FFMA R21, R35.reuse, R155, R32 ;  /* 0x0000009b23157223 */ /* 0x040fe20000000020 */
[C---:B------:R-:W-:Y:S01]  /*2160*/  FFMA R32, R24.reuse, R160, R37 ;  /* 0x000000a018207223 */ /* 0x040fe20000000025 */
[----:B------:R-:W-:Y:S01]  /*2170*/  FFMA R24, R24, R152, R36 ;  /* 0x0000009818187223 */ /* 0x000fe20000000024 */
[C---:B------:R-:W-:Y:S01]  /*2180*/  FFMA R22, R35.reuse, R159, R80 ;  /* 0x0000009f23167223 */ /* 0x040fe20000000050 */
[----:B------:R-:W-:Y:S01]  /*2190*/  FFMA R20, R35, R163, R20 ;  /* 0x000000a323147223 */ /* 0x000fe20000000014 */
[----:B------:R-:W3:Y:S01]  /*21a0*/  LDS.128 R80, [R0.X4+UR5+0x1000] ;  /* 0x0010000500507984 */ /* 0x000ee20008004c00 */
        /* <DEDUP_REMOVED lines=10> */
[C---:B-1----:R-:W-:Y:S01]  /*2250*/  FFMA R34, R164.reuse, R156, R43 ;  /* 0x0000009ca4227223 */ /* 0x042fe2000000002b */
[C---:B------:R-:W-:Y:S01]  /*2260*/  FFMA R25, R27.reuse, R155, R32 ;  /* 0x0000009b1b197223 */ /* 0x040fe20000000020 */
[C---:B------:R-:W-:Y:S01]  /*2270*/  FFMA R32, R164.reuse, R160, R41 ;  /* 0x000000a0a4207223 */ /* 0x040fe20000000029 */
[----:B------:R-:W-:Y:S01]  /*2280*/  FFMA R24, R27, R163, R24 ;  /* 0x000000a31b187223 */ /* 0x000fe20000000018 */
[C---:B------:R-:W-:Y:S01]  /*2290*/  FFMA R27, R165.reuse, R157, R34 ;  /* 0x0000009da51b7223 */ /* 0x040fe20000000022 */
[C---:B------:R-:W-:Y:S01]  /*22a0*/  FFMA R42, R164.reuse, R68, R42 ;  /* 0x00000044a42a7223 */ /* 0x040fe2000000002a */
[C---:B------:R-:W-:Y:S01]  /*22b0*/  FFMA R39, R165.reuse, R161, R32 ;  /* 0x000000a1a5277223 */ /* 0x040fe20000000020 */
[----:B------:R-:W-:Y:S01]  /*22c0*/  FFMA R40, R164, R152, R40 ;  /* 0x00000098a4287223 */ /* 0x000fe20000000028 */
[----:B------:R-:W1:Y:S01]  /*22d0*/  LDS.128 R32, [R0.X4+UR5+0x1080] ;  /* 0x0010800500207984 */ /* 0x000e620008004c00 */
[----:B------:R-:W-:Y:S01]  /*22e0*/  FFMA R36, R166, R158, R27 ;  /* 0x0000009ea6247223 */ /* 0x000fe2000000001b */
[C---:B------:R-:W-:Y:S01]  /*22f0*/  FFMA R37, R165.reuse, R69, R42 ;  /* 0x00000045a5257223 */ /* 0x040fe2000000002a */
[----:B------:R-:W-:-:S02]  /*2300*/  FFMA R165, R165, R153, R40 ;  /* 0x00000099a5a57223 */ /* 0x000fc40000000028 */
[----:B------:R-:W-:Y:S01]  /*2310*/  FFMA R205, R167, R159, R36 ;  /* 0x0000009fa7cd7223 */ /* 0x000fe20000000024 */
[C---:B--2---:R-:W-:Y:S01]  /*2320*/  FFMA R38, R84.reuse, R156, R63 ;  /* 0x0000009c54267223 */ /* 0x044fe2000000003f */
        /* <DEDUP_REMOVED lines=10> */
[----:B------:R-:W2:Y:S01]  /*23d0*/  LDS.128 R36, [R0.X4+UR5+0x1100] ;  /* 0x0011000500247984 */ /* 0x000ea20008004c00 */
[C---:B------:R-:W-:Y:S01]  /*23e0*/  FFMA R42, R86.reuse, R70, R43 ;  /* 0x00000046562a7223 */ /* 0x040fe2000000002b */
[C---:B------:R-:W-:Y:S01]  /*23f0*/  FFMA R200, R86.reuse, R162, R61 ;  /* 0x000000a256c87223 */ /* 0x040fe2000000003d */
[----:B------:R-:W-:Y:S01]  /*2400*/  FFMA R40, R86, R154, R85 ;  /* 0x0000009a56287223 */ /* 0x000fe20000000055 */
[C---:B---3--:R-:W-:Y:S01]  /*2410*/  FFMA R90, R80.reuse, R68, R90 ;  /* 0x00000044505a7223 */ /* 0x048fe2000000005a */
[C---:B------:R-:W-:Y:S01]  /*2420*/  FFMA R203, R87.reuse, R71, R42 ;  /* 0x0000004757cb7223 */ /* 0x040fe2000000002a */
[C---:B------:R-:W-:Y:S01]  /*2430*/  FFMA R42, R80.reuse, R156, R91 ;  /* 0x0000009c502a7223 */ /* 0x040fe2000000005b */
[----:B------:R-:W-:Y:S01]  /*2440*/  FFMA R201, R87, R155, R40 ;  /* 0x0000009b57c97223 */ /* 0x000fe20000000028 */
[----:B------:R-:W-:Y:S01]  /*2450*/  FFMA R40, R80, R160, R89 ;  /* 0x000000a050287223 */ /* 0x000fe20000000059 */
        /* <DEDUP_REMOVED lines=11> */
[-C--:B------:R-:W-:Y:S01]  /*2510*/  FFMA R206, R167, R71.reuse, R206 ;  /* 0x00000047a7ce7223 */ /* 0x080fe200000000ce */
[----:B------:R-:W-:Y:S01]  /*2520*/  FFMA R199, R83, R71, R62 ;  /* 0x0000004753c77223 */ /* 0x000fe2000000003e */
[-C--:B------:R-:W-:Y:S01]  /*2530*/  FFMA R204, R167, R155.reuse, R204 ;  /* 0x0000009ba7cc7223 */ /* 0x080fe200000000cc */
[----:B------:R-:W-:Y:S01]  /*2540*/  FFMA R197, R83, R155, R60 ;  /* 0x0000009b53c57223 */ /* 0x000fe2000000003c */
        /* <DEDUP_REMOVED lines=15> */
[----:B------:R-:W-:Y:S01]  /*2640*/  FFMA R193, R35, R155, R32 ;  /* 0x0000009b23c17223 */ /* 0x000fe20000000020 */
[C---:B--2---:R-:W-:Y:S01]  /*2650*/  FFMA R34, R36.reuse, R156, R59 ;  /* 0x0000009c24227223 */ /* 0x044fe2000000003b */
[C---:B------:R-:W-:Y:S01]  /*2660*/  FFMA R58, R36.reuse, R68, R58 ;  /* 0x00000044243a7223 */ /* 0x040fe2000000003a */
[C---:B------:R-:W-:Y:S01]  /*2670*/  FFMA R32, R36.reuse, R160, R57 ;  /* 0x000000a024207223 */ /* 0x040fe20000000039 */
[----:B------:R-:W-:Y:S01]  /*2680*/  FFMA R36, R36, R152, R56 ;  /* 0x0000009824247223 */ /* 0x000fe20000000038 */
[C---:B------:R-:W-:Y:S01]  /*2690*/  FFMA R57, R37.reuse, R157, R34 ;  /* 0x0000009d25397223 */ /* 0x040fe20000000022 */
[C---:B------:R-:W-:Y:S01]  /*26a0*/  FFMA R59, R37.reuse, R69, R58 ;  /* 0x00000045253b7223 */ /* 0x040fe2000000003a */
[----:B------:R-:W-:Y:S01]  /*26b0*/  FFMA R61, R37, R161, R32 ;  /* 0x000000a1253d7223 */ /* 0x000fe20000000020 */
[----:B------:R-:W-:Y:S01]  /*26c0*/  FFMA R192, R35, R163, R192 ;  /* 0x000000a323c07223 */ /* 0x000fe200000000c0 */
[----:B------:R-:W-:Y:S01]  /*26d0*/  FFMA R37, R37, R153, R36 ;  /* 0x0000009925257223 */ /* 0x000fe20000000024 */
[----:B------:R-:W2:Y:S01]  /*26e0*/  LDS.128 R32, [R0.X4+UR5+0x1880] ;  /* 0x0018800500207984 */ /* 0x000ea20008004c00 */
        /* <DEDUP_REMOVED lines=24> */
[----:B------:R-:W-:Y:S01]  /*2870*/  FFMA R185, R43, R155, R40 ;  /* 0x0000009b2bb97223 */ /* 0x000fe20000000028 */
[C---:B------:R-:W-:Y:S01]  /*2880*/  FFMA R40, R52.reuse, R160, R93 ;  /* 0x000000a034287223 */ /* 0x040fe2000000005d */
[----:B------:R-:W-:Y:S01]  /*2890*/  FFMA R52, R52, R152, R92 ;  /* 0x0000009834347223 */ /* 0x000fe2000000005c */
[C---:B------:R-:W-:Y:S01]  /*28a0*/  FFMA R57, R53.reuse, R157, R42 ;  /* 0x0000009d35397223 */ /* 0x040fe2000000002a */
[C---:B------:R-:W-:Y:S01]  /*28b0*/  FFMA R59, R53.reuse, R69, R94 ;  /* 0x00000045353b7223 */ /* 0x040fe2000000005e */
[----:B------:R-:W-:Y:S01]  /*28c0*/  FFMA R61, R53, R161, R40 ;  /* 0x000000a1353d7223 */ /* 0x000fe20000000028 */
        /* <DEDUP_REMOVED lines=9> */
[C---:B--2---:R-:W-:Y:S01]  /*2960*/  FFMA R54, R32.reuse, R156, R99 ;  /* 0x0000009c20367223 */ /* 0x044fe20000000063 */
[----:B------:R-:W-:Y:S01]  /*2970*/  FFMA R181, R55, R155, R52 ;  /* 0x0000009b37b57223 */ /* 0x000fe20000000034 */
[C---:B------:R-:W-:Y:S01]  /*2980*/  FFMA R98, R32.reuse, R68, R98 ;  /* 0x0000004420627223 */ /* 0x040fe20000000062 */
        /* <DEDUP_REMOVED lines=38> */
[C---:B------:R-:W-:Y:S01]  /*2bf0*/  FFMA R61, R41.reuse, R161, R36 ;  /* 0x000000a1293d7223 */ /* 0x040fe20000000024 */
[----:B------:R-:W-:Y:S01]  /*2c00*/  FFMA R41, R41, R153, R40 ;  /* 0x0000009929297223 */ /* 0x000fe20000000028 */
[C---:B------:R-:W-:Y:S01]  /*2c10*/  FFMA R175, R39.reuse, R71, R56 ;  /* 0x0000004727af7223 */ /* 0x040fe20000000038 */
[----:B------:R-:W-:Y:S01]  /*2c20*/  FFMA R172, R39, R163, R172 ;  /* 0x000000a327ac7223 */ /* 0x000fe200000000ac */
[C---:B------:R-:W-:Y:S01]  /*2c30*/  FFMA R56, R42.reuse, R70, R59 ;  /* 0x000000462a387223 */ /* 0x040fe2000000003b */
[C---:B------:R-:W-:Y:S01]  /*2c40*/  FFMA R40, R42.reuse, R154, R41 ;  /* 0x0000009a2a287223 */ /* 0x040fe20000000029 */
[----:B------:R-:W1:Y:S01]  /*2c50*/  LDS.128 R36, [R0.X4+UR5+0x2100] ;  /* 0x0021000500247984 */ /* 0x000e620008004c00 */
[C---:B------:R-:W-:Y:S01]  /*2c60*/  FFMA R170, R42.reuse, R158, R57 ;  /* 0x0000009e2aaa7223 */ /* 0x040fe20000000039 */
[----:B------:R-:W-:Y:S01]  /*2c70*/  FFMA R168, R42, R162, R61 ;  /* 0x000000a22aa87223 */ /* 0x000fe2000000003d */
        /* <DEDUP_REMOVED lines=8> */
[C---:B------:R-:W-:Y:S01]  /*2d00*/  FFMA R171, R43.reuse, R71, R56 ;  /* 0x000000472bab7223 */ /* 0x040fe20000000038 */
        /* <DEDUP_REMOVED lines=15> */
[C---:B------:R-:W-:Y:S01]  /*2e00*/  FFMA R61, R33.reuse, R161, R52 ;  /* 0x000000a1213d7223 */ /* 0x040fe20000000034 */
[C---:B------:R-:W-:Y:S01]  /*2e10*/  FFMA R122, R32.reuse, R68, R122 ;  /* 0x00000044207a7223 */ /* 0x040fe2000000007a */
[----:B------:R-:W3:Y:S01]  /*2e20*/  LDS.128 R52, [R0.X4+UR5+0x2800] ;  /* 0x0028000500347984 */ /* 0x000ee20008004c00 */
[----:B------:R-:W-:Y:S01]  /*2e30*/  FFMA R32, R32, R152, R120 ;  /* 0x0000009820207223 */ /* 0x000fe20000000078 */
[----:B------:R-:W-:Y:S01]  /*2e40*/  FFMA R196, R82, R162, R85 ;  /* 0x000000a252c47223 */ /* 0x000fe20000000055 */
[C---:B------:R-:W-:Y:S01]  /*2e50*/  FFMA R59, R33.reuse, R69, R122 ;  /* 0x00000045213b7223 */ /* 0x040fe2000000007a */
[C---:B------:R-:W-:Y:S01]  /*2e60*/  FFMA R122, R34.reuse, R158, R57 ;  /* 0x0000009e227a7223 */ /* 0x040fe20000000039 */
[----:B------:R-:W-:Y:S01]  /*2e70*/  FFMA R33, R33, R153, R32 ;  /* 0x0000009921217223 */ /* 0x000fe20000000020 */
[----:B------:R-:W4:Y:S01]  /*2e80*/  LDS.128 R72, [R0.X4+UR5+0x2880] ;  /* 0x0028800500487984 */ /* 0x000f220008004c00 */
        /* <DEDUP_REMOVED lines=39> */
[C---:B---3--:R-:W-:Y:S01]  /*3100*/  FFMA R60, R52.reuse, R156, R151 ;  /* 0x0000009c343c7223 */ /* 0x048fe20000000097 */
        /* <DEDUP_REMOVED lines=8> */
[----:B------:R-:W2:Y:S01]  /*3190*/  LDS.128 R60, [R0.X4+UR5+0x2980] ;  /* 0x00298005003c7984 */ /* 0x000ea20008004c00 */
[C---:B------:R-:W-:Y:S01]  /*31a0*/  FFMA R81, R53.reuse, R69, R150 ;  /* 0x0000004535517223 */ /* 0x040fe20000000096 */
[----:B------:R-:W-:Y:S01]  /*31b0*/  FFMA R53, R53, R153, R52 ;  /* 0x0000009935357223 */ /* 0x000fe20000000034 */
[C---:B------:R-:W-:Y:S01]  /*31c0*/  FFMA R80, R54.reuse, R162, R83 ;  /* 0x000000a236507223 */ /* 0x040fe20000000053 */
[C---:B------:R-:W-:Y:S01]  /*31d0*/  FFMA R42, R54.reuse, R158, R43 ;  /* 0x0000009e362a7223 */ /* 0x040fe2000000002b */
[C---:B------:R-:W-:Y:S01]  /*31e0*/  FFMA R82, R54.reuse, R70, R81 ;  /* 0x0000004636527223 */ /* 0x040fe20000000051 */
[----:B------:R-:W-:Y:S01]  /*31f0*/  FFMA R52, R54, R154, R53 ;  /* 0x0000009a36347223 */ /* 0x000fe20000000035 */
[C---:B------:R-:W-:Y:S01]  /*3200*/  FFMA R43, R55.reuse, R163, R80 ;  /* 0x000000a3372b7223 */ /* 0x040fe20000000050 */
[C---:B----4-:R-:W-:Y:S01]  /*3210*/  FFMA R80, R72.reuse, R156, R67 ;  /* 0x0000009c48507223 */ /* 0x050fe20000000043 */
        /* <DEDUP_REMOVED lines=11> */
[----:B------:R-:W3:Y:S01]  /*32d0*/  LDS.128 R64, [R0.X4+UR5+0x3000] ;  /* 0x0030000500407984 */ /* 0x000ee20008004c00 */
[C---:B------:R-:W-:Y:S01]  /*32e0*/  FFMA R72, R74.reuse, R162, R83 ;  /* 0x000000a24a487223 */ /* 0x040fe20000000053 */
[C---:B------:R-:W-:Y:S01]  /*32f0*/  FFMA R120, R74.reuse, R70, R81 ;  /* 0x000000464a787223 */ /* 0x040fe20000000051 */
[----:B------:R-:W-:Y:S01]  /*3300*/  FFMA R54, R74, R154, R73 ;  /* 0x0000009a4a367223 */ /* 0x000fe20000000049 */
[C---:B-1----:R-:W-:Y:S01]  /*3310*/  FFMA R74, R56.reuse, R156, R51 ;  /* 0x0000009c384a7223 */ /* 0x042fe20000000033 */
[C---:B------:R-:W-:Y:S01]  /*3320*/  FFMA R115, R75.reuse, R163, R72 ;  /* 0x000000a34b737223 */ /* 0x040fe20000000048 */
[C---:B------:R-:W-:Y:S01]  /*3330*/  FFMA R72, R56.reuse, R68, R50 ;  /* 0x0000004438487223 */ /* 0x040fe20000000032 */
[C---:B------:R-:W-:Y:S01]  /*3340*/  FFMA R50, R56.reuse, R160, R49 ;  /* 0x000000a038327223 */ /* 0x040fe20000000031 */
[C---:B------:R-:W-:Y:S01]  /*3350*/  FFMA R121, R75.reuse, R159, R80 ;  /* 0x0000009f4b797223 */ /* 0x040fe20000000050 */
[C---:B------:R-:W-:Y:S01]  /*3360*/  FFMA R120, R75.reuse, R71, R120 ;  /* 0x000000474b787223 */ /* 0x040fe20000000078 */
[----:B------:R-:W-:Y:S01]  /*3370*/  FFMA R54, R75, R155, R54 ;  /* 0x0000009b4b367223 */ /* 0x000fe20000000036 */
[C---:B------:R-:W-:Y:S01]  /*3380*/  FFMA R49, R57.reuse, R157, R74 ;  /* 0x0000009d39317223 */ /* 0x040fe2000000004a */
[C---:B------:R-:W-:Y:S01]  /*3390*/  FFMA R51, R57.reuse, R69, R72 ;  /* 0x0000004539337223 */ /* 0x040fe20000000048 */
[----:B------:R-:W-:Y:S01]  /*33a0*/  FFMA R48, R56, R152, R48 ;  /* 0x0000009838307223 */ /* 0x000fe20000000030 */
[----:B------:R-:W1:Y:S01]  /*33b0*/  LDS.128 R72, [R0.X4+UR5+0x3080] ;  /* 0x0030800500487984 */ /* 0x000e620008004c00 */
[C---:B------:R-:W-:Y:S01]  /*33c0*/  FFMA R55, R57.reuse, R161, R50 ;  /* 0x000000a139377223 */ /* 0x040fe20000000032 */
[C---:B------:R-:W-:Y:S01]  /*33d0*/  FFMA R50, R58.reuse, R70, R51 ;  /* 0x000000463a327223 */ /* 0x040fe20000000033 */
[----:B------:R-:W-:Y:S01]  /*33e0*/  FFMA R57, R57, R153, R48 ;  /* 0x0000009939397223 */ /* 0x000fe20000000030 */
[C---:B------:R-:W-:Y:S01]  /*33f0*/  FFMA R114, R58.reuse, R158, R49 ;  /* 0x0000009e3a727223 */ /* 0x040fe20000000031 */
[----:B------:R-:W-:Y:S01]  /*3400*/  FFMA R112, R58, R162, R55 ;  /* 0x000000a23a707223 */ /* 0x000fe20000000037 */
[----:B--2---:R-:W-:Y:S01]  /*3410*/  FFMA R56, R60, R156, R119 ;  /* 0x0000009c3c387223 */ /* 0x004fe20000000077 */
        /* <DEDUP_REMOVED lines=19> */
[C---:B---3--:R-:W-:Y:S01]  /*3550*/  FFMA R60, R64.reuse, R156, R127 ;  /* 0x0000009c403c7223 */ /* 0x048fe2000000007f */
[C---:B------:R-:W-:Y:S01]  /*3560*/  FFMA R126, R64.reuse, R68, R126 ;  /* 0x00000044407e7223 */ /* 0x040fe2000000007e */
[C---:B------:R-:W-:Y:S01]  /*3570*/  FFMA R109, R63.reuse, R163, R50 ;  /* 0x000000a33f6d7223 */ /* 0x040fe20000000032 */
[----:B------:R-:W-:Y:S01]  /*3580*/  FFMA R49, R63, R155, R62 ;  /* 0x0000009b3f317223 */ /* 0x000fe2000000003e */
        /* <DEDUP_REMOVED lines=9> */
[----:B------:R-:W-:Y:S01]  /*3620*/  FFMA R106, R66, R162, R81 ;  /* 0x000000a2426a7223 */ /* 0x000fe20000000051 */
[----:B-1----:R-:W-:Y:S01]  /*3630*/  FFMA R130, R72, R68, R130 ;  /* 0x0000004448827223 */ /* 0x002fe20000000082 */
[----:B------:R-:W-:Y:S01]  /*3640*/  FFMA R50, R66, R154, R65 ;  /* 0x0000009a42327223 */ /* 0x000fe20000000041 */
        /* <DEDUP_REMOVED lines=10> */
[----:B------:R-:W-:Y:S01]  /*36f0*/  FFMA R50, R67, R155, R50 ;  /* 0x0000009b43327223 */ /* 0x000fe20000000032 */
[C---:B------:R-:W-:Y:S01]  /*3700*/  FFMA R80, R74.reuse, R158, R51 ;  /* 0x0000009e4a507223 */ /* 0x040fe20000000033 */
[----:B------:R-:W1:Y:S01]  /*3710*/  LDS.128 R64, [R0.X4+UR5+0x3800] ;  /* 0x0038000500407984 */ /* 0x000e620008004c00 */
        /* <DEDUP_REMOVED lines=14> */
[----:B------:R-:W2:Y:S01]  /*3800*/  LDS.128 R72, [R0.X4+UR5+0x3880] ;  /* 0x0038800500487984 */ /* 0x000ea20008004c00 */
[-C--:B------:R-:W-:Y:S01]  /*3810*/  FFMA R57, R57, R153.reuse, R56 ;  /* 0x0000009939397223 */ /* 0x080fe20000000038 */
[----:B------:R-:W-:Y:S01]  /*3820*/  FFMA R102, R58, R158, R55 ;  /* 0x0000009e3a667223 */ /* 0x000fe20000000037 */
[----:B---3--:R-:W-:Y:S01]  /*3830*/  FFMA R136, R60, R152, R136 ;  /* 0x000000983c887223 */ /* 0x008fe20000000088 */
[C---:B------:R-:W-:Y:S01]  /*3840*/  FFMA R82, R58.reuse, R70, R81 ;  /* 0x000000463a527223 */ /* 0x040fe20000000051 */
[C---:B------:R-:W-:Y:S01]  /*3850*/  FFMA R80, R58.reuse, R162, R83 ;  /* 0x000000a23a507223 */ /* 0x040fe20000000053 */
[----:B------:R-:W-:Y:S01]  /*3860*/  FFMA R56, R58, R154, R57 ;  /* 0x0000009a3a387223 */ /* 0x000fe20000000039 */
        /* <DEDUP_REMOVED lines=17> */
[----:B------:R-:W-:Y:S01]  /*3980*/  FFMA R59, R63, R71, R60 ;  /* 0x000000473f3b7223 */ /* 0x000fe2000000003c */
[C---:B-1----:R-:W-:Y:S01]  /*3990*/  FFMA R60, R64.reuse, R156, R79 ;  /* 0x0000009c403c7223 */ /* 0x042fe2000000004f */
[C---:B------:R-:W-:Y:S01]  /*39a0*/  FFMA R76, R64.reuse, R152, R76 ;  /* 0x00000098404c7223 */ /* 0x040fe2000000004c */
[C---:B------:R-:W-:Y:S01]  /*39b0*/  FFMA R78, R64.reuse, R68, R78 ;  /* 0x00000044404e7223 */ /* 0x040fe2000000004e */
[----:B------:R-:W-:Y:S01]  /*39c0*/  FFMA R64, R64, R160, R77 ;  /* 0x000000a040407223 */ /* 0x000fe2000000004d */
[----:B------:R-:W-:Y:S01]  /*39d0*/  FFMA R61, R65, R157, R60 ;  /* 0x0000009d413d7223 */ /* 0x000fe2000000003c */
        /* <DEDUP_REMOVED lines=9> */
[----:B------:R-:W-:Y:S01]  /*3a70*/  FFMA R95, R67, R159, R64 ;  /* 0x0000009f435f7223 */ /* 0x000fe20000000040 */
[C---:B--2---:R-:W-:Y:S01]  /*3a80*/  FFMA R64, R72.reuse, R160, R45 ;  /* 0x000000a048407223 */ /* 0x044fe2000000002d */
[C---:B------:R-:W-:Y:S01]  /*3a90*/  FFMA R46, R72.reuse, R68, R46 ;  /* 0x00000044482e7223 */ /* 0x040fe2000000002e */
[----:B------:R-:W1:Y:S01]  /*3aa0*/  LDS.128 R60, [R0.X4+UR5+0x3980] ;  /* 0x00398005003c7984 */ /* 0x000e620008004c00 */
        /* <DEDUP_REMOVED lines=10> */
[----:B------:R-:W-:Y:S01]  /*3b50*/  LDS.128 R84, [R0.X4+UR5+0x10] ;  /* 0x0000100500547984 */ /* 0x000fe20008004c00 */
[C---:B------:R-:W-:Y:S01]  /*3b60*/  FFMA R100, R74.reuse, R154, R65 ;  /* 0x0000009a4a647223 */ /* 0x040fe20000000041 */
[C---:B------:R-:W-:Y:S01]  /*3b70*/  FFMA R94, R67.reuse, R71, R94 ;  /* 0x00000047435e7223 */ /* 0x040fe2000000005e */
[C---:B------:R-:W-:Y:S01]  /*3b80*/  FFMA R93, R67.reuse, R163, R66 ;  /* 0x000000a3435d7223 */ /* 0x040fe20000000042 */
[----:B------:R-:W2:Y:S01]  /*3b90*/  LDS.128 R44, [R9+0x90] ;  /* 0x00009000092c7984 */ /* 0x000ea20000000c00 */
[----:B------:R-:W-:Y:S01]  /*3ba0*/  FFMA R96, R67, R155, R96 ;  /* 0x0000009b43607223 */ /* 0x000fe20000000060 */
[----:B------:R-:W-:Y:S01]  /*3bb0*/  FFMA R74, R74, R158, R73 ;  /* 0x0000009e4a4a7223 */ /* 0x000fe20000000049 */
[C---:B------:R-:W-:Y:S01]  /*3bc0*/  FFMA R99, R75.reuse, R71, R72 ;  /* 0x000000474b637223 */ /* 0x040fe20000000048 */
[----:B------:R-:W4:Y:S01]  /*3bd0*/  LDS.128 R76, [R9+0x10] ;  /* 0x00001000094c7984 */ /* 0x000f220000000c00 */
[C---:B---3--:R-:W-:Y:S01]  /*3be0*/  FFMA R72, R80.reuse, R68, R30 ;  /* 0x0000004450487223 */ /* 0x048fe2000000001e */
[C---:B------:R-:W-:Y:S01]  /*3bf0*/  FFMA R97, R75.reuse, R159, R74 ;  /* 0x0000009f4b617223 */ /* 0x040fe2000000004a */
[C---:B------:R-:W-:Y:S01]  /*3c00*/  FFMA R74, R80.reuse, R156, R31 ;  /* 0x0000009c504a7223 */ /* 0x040fe2000000001f */
[----:B------:R-:W3:Y:S01]  /*3c10*/  LDS.128 R64, [R9+0x190] ;  /* 0x0001900009407984 */ /* 0x000ee20000000c00 */
[C---:B------:R-:W-:Y:S01]  /*3c20*/  FFMA R30, R80.reuse, R160, R29 ;  /* 0x000000a0501e7223 */ /* 0x040fe2000000001d */
[----:B------:R-:W-:Y:S01]  /*3c30*/  FFMA R28, R80, R152, R28 ;  /* 0x00000098501c7223 */ /* 0x000fe2000000001c */
[C---:B------:R-:W-:Y:S01]  /*3c40*/  FFMA R98, R75.reuse, R163, R98 ;  /* 0x000000a34b627223 */ /* 0x040fe20000000062 */
[----:B------:R-:W5:Y:S01]  /*3c50*/  LDS.128 R88, [R9+0x110] ;  /* 0x0001100009587984 */ /* 0x000f620000000c00 */
[----:B------:R-:W-:Y:S01]  /*3c60*/  FFMA R100, R75, R155, R100 ;  /* 0x0000009b4b647223 */ /* 0x000fe20000000064 */
[C---:B------:R-:W-:Y:S01]  /*3c70*/  FFMA R73, R81.reuse, R157, R74 ;  /* 0x0000009d51497223 */ /* 0x040fe2000000004a */
[C---:B------:R-:W-:Y:S01]  /*3c80*/  FFMA R75, R81.reuse, R69, R72 ;  /* 0x00000045514b7223 */ /* 0x040fe20000000048 */
[C---:B------:R-:W-:Y:S01]  /*3c90*/  FFMA R117, R81.reuse, R161, R30 ;  /* 0x000000a151757223 */ /* 0x040fe2000000001e */
[----:B------:R-:W-:Y:S01]  /*3ca0*/  FFMA R81, R81, R153, R28 ;  /* 0x0000009951517223 */ /* 0x000fe2000000001c */
[C---:B------:R-:W-:Y:S01]  /*3cb0*/  FFMA R74, R82.reuse, R158, R73 ;  /* 0x0000009e524a7223 */ /* 0x040fe20000000049 */
[----:B------:R-:W5:Y:S01]  /*3cc0*/  LDS.128 R28, [R0.X4+UR5+0x90] ;  /* 0x00009005001c7984 */ /* 0x000f620008004c00 */
        /* <DEDUP_REMOVED lines=8> */
[----:B------:R-:W1:Y:S01]  /*3d50*/  LDS.128 R72, [R0.X4+UR5+0x110] ;  /* 0x0001100500487984 */ /* 0x000e620008004c00 */
        /* <DEDUP_REMOVED lines=11> */
[C---:B--2---:R-:W-:Y:S01]  /*3e10*/  FFMA R60, R84.reuse, R44, R5 ;  /* 0x0000002c543c7223 */ /* 0x044fe20000000005 */
[C---:B------:R-:W-:Y:S01]  /*3e20*/  FFMA R159, R63.reuse, R159, R158 ;  /* 0x0000009f3f9f7223 */ /* 0x040fe2000000009e */
[C---:B------:R-:W-:Y:S01]  /*3e30*/  FFMA R71, R63.reuse, R71, R70 ;  /* 0x000000473f477223 */ /* 0x040fe20000000046 */
[C---:B------:R-:W-:Y:S01]  /*3e40*/  FFMA R163, R63.reuse, R163, R162 ;  /* 0x000000a33fa37223 */ /* 0x040fe200000000a2 */
[C---:B----4-:R-:W-:Y:S01]  /*3e50*/  FFMA R4, R84.reuse, R76, R4 ;  /* 0x0000004c54047223 */ /* 0x050fe20000000004 */
[----:B------:R-:W-:Y:S01]  /*3e60*/  FFMA R155, R63, R155, R62 ;  /* 0x0000009b3f9b7223 */ /* 0x000fe2000000003e */
[C---:B------:R-:W-:Y:S01]  /*3e70*/  FFMA R5, R85.reuse, R45, R60 ;  /* 0x0000002d55057223 */ /* 0x040fe2000000003c */
[----:B---3--:R-:W-:Y:S01]  /*3e80*/  FFMA R6, R84, R64, R6 ;  /* 0x0000004054067223 */ /* 0x008fe20000000006 */
[----:B------:R-:W2:Y:S01]  /*3e90*/  LDS.128 R60, [R0.X4+UR5+0x190] ;  /* 0x00019005003c7984 */ /* 0x000ea20008004c00 */
[C---:B------:R-:W-:Y:S01]  /*3ea0*/  FFMA R69, R85.reuse, R77, R4 ;  /* 0x0000004d55457223 */ /* 0x040fe20000000004 */
[----:B------:R-:W-:Y:S01]  /*3eb0*/  FFMA R4, R86, R46, R5 ;  /* 0x0000002e56047223 */ /* 0x000fe20000000005 */
[----:B-----5:R-:W-:Y:S01]  /*3ec0*/  FFMA R84, R84, R88, R3 ;  /* 0x0000005854547223 */ /* 0x020fe20000000003 */
[----:B------:R-:W-:Y:S01]  /*3ed0*/  FFMA R3, R85, R65, R6 ;  /* 0x0000004155037223 */ /* 0x000fe20000000006 */
        /* <DEDUP_REMOVED lines=13> */
[C---:B------:R-:W-:Y:S01]  /*3fb0*/  FFMA R10, R30.reuse, R90, R81 ;  /* 0x0000005a1e0a7223 */ /* 0x040fe20000000051 */
[----:B------:R-:W-:Y:S01]  /*3fc0*/  FFMA R29, R29, R77, R8 ;  /* 0x0000004d1d1d7223 */ /* 0x000fe20000000008 */
[----:B------:R-:W-:Y:S01]  /*3fd0*/  FFMA R28, R30, R66, R11 ;  /* 0x000000421e1c7223 */ /* 0x000fe2000000000b */
[C---:B-1----:R-:W-:Y:S01]  /*3fe0*/  FFMA R14, R72.reuse, R64, R14 ;  /* 0x00000040480e7223 */ /* 0x042fe2000000000e */
[----:B------:R-:W-:Y:S01]  /*3ff0*/  FFMA R12, R72, R44, R12 ;  /* 0x0000002c480c7223 */ /* 0x000fe2000000000c */
        /* <DEDUP_REMOVED lines=9> */
[----:B------:R-:W1:Y:S01]  /*4090*/  LDS.128 R12, [R0.X4+UR5+0x890] ;  /* 0x00089005000c7984 */ /* 0x000e620008004c00 */
[C---:B------:R-:W-:Y:S01]  /*40a0*/  FFMA R8, R31.reuse, R79, R8 ;  /* 0x0000004f1f087223 */ /* 0x040fe20000000008 */
[----:B------:R-:W-:Y:S01]  /*40b0*/  FFMA R31, R31, R47, R30 ;  /* 0x0000002f1f1f7223 */ /* 0x000fe2000000001e */
[C---:B------:R-:W-:Y:S01]  /*40c0*/  FFMA R30, R74.reuse, R90, R81 ;  /* 0x0000005a4a1e7223 */ /* 0x040fe20000000051 */
[----:B------:R-:W-:Y:S01]  /*40d0*/  FFMA R73, R73, R77, R72 ;  /* 0x0000004d49497223 */ /* 0x000fe20000000048 */
[----:B------:R-:W-:Y:S01]  /*40e0*/  FFMA R70, R74, R66, R29 ;  /* 0x000000424a467223 */ /* 0x000fe2000000001d */
[----:B------:R-:W-:Y:S01]  /*40f0*/  FFMA R86, R86, R90, R85 ;  /* 0x0000005a56567223 */ /* 0x000fe20000000055 */
[C---:B------:R-:W-:Y:S01]  /*4100*/  FFMA R29, R75.reuse, R91, R30 ;  /* 0x0000005b4b1d7223 */ /* 0x040fe2000000001e */
[C---:B--2---:R-:W-:Y:S01]  /*4110*/  FFMA R18, R60.reuse, R64, R18 ;  /* 0x000000403c127223 */ /* 0x044fe20000000012 */
[----:B------:R-:W-:Y:S01]  /*4120*/  FFMA R16, R60, R44, R16 ;  /* 0x0000002c3c107223 */ /* 0x000fe20000000010 */
[C---:B------:R-:W-:Y:S01]  /*4130*/  FFMA R28, R74.reuse, R78, R73 ;  /* 0x0000004e4a1c7223 */ /* 0x040fe20000000049 */
[----:B------:R-:W-:Y:S01]  /*4140*/  FFMA R30, R75, R67, R70 ;  /* 0x000000434b1e7223 */ /* 0x000fe20000000046 */
[----:B------:R-:W-:Y:S01]  /*4150*/  FFMA R74, R74, R46, R83 ;  /* 0x0000002e4a4a7223 */ /* 0x000fe20000000053 */
[C---:B------:R-:W-:Y:S01]  /*4160*/  FFMA R70, R60.reuse, R88, R19 ;  /* 0x000000583c467223 */ /* 0x040fe20000000013 */
[----:B------:R-:W-:Y:S01]  /*4170*/  FFMA R60, R60, R76, R17 ;  /* 0x0000004c3c3c7223 */ /* 0x000fe20000000011 */
[C---:B------:R-:W-:Y:S01]  /*4180*/  FFMA R73, R61.reuse, R65, R18 ;  /* 0x000000413d497223 */ /* 0x040fe20000000012 */
[C---:B------:R-:W-:Y:S01]  /*4190*/  FFMA R83, R61.reuse, R45, R16 ;  /* 0x0000002d3d537223 */ /* 0x040fe20000000010 */
[C---:B------:R-:W-:Y:S01]  /*41a0*/  FFMA R81, R61.reuse, R89, R70 ;  /* 0x000000593d517223 */ /* 0x040fe20000000046 */
[----:B------:R-:W2:Y:S01]  /*41b0*/  LDS.128 R16, [R0.X4+UR5+0x910] ;  /* 0x0009100500107984 */ /* 0x000ea20008004c00 */
[----:B------:R-:W-:Y:S01]  /*41c0*/  FFMA R61, R61, R77, R60 ;  /* 0x0000004d3d3d7223 */ /* 0x000fe2000000003c */
        /* <DEDUP_REMOVED lines=54> */
[C---:B------:R-:W-:Y:S01]  /*4530*/  FFMA R82, R18.reuse, R90, R81 ;  /* 0x0000005a12527223 */ /* 0x040fe20000000051 */
[----:B------:R-:W-:Y:S01]  /*4540*/  FFMA R68, R87, R67, R68 ;  /* 0x0000004357447223 */ /* 0x000fe20000000044 */
        /* <DEDUP_REMOVED lines=12> */
[----:B------:R-:W3:Y:S01]  /*4610*/  LDS.128 R16, [R0.X4+UR5+0x1110] ;  /* 0x0011100500107984 */ /* 0x000ee20008004c00 */
[C---:B------:R-:W-:Y:S01]  /*4620*/  FFMA R119, R21.reuse, R45, R200 ;  /* 0x0000002d15777223 */ /* 0x040fe200000000c8 */
        /* <DEDUP_REMOVED lines=22> */
[C---:B--2---:R-:W-:Y:S01]  /*4790*/  FFMA R194, R12.reuse, R64, R194 ;  /* 0x000000400cc27223 */ /* 0x044fe200000000c2 */
        /* <DEDUP_REMOVED lines=31> */
[-C--:B------:R-:W-:Y:S01]  /*4990*/  FFMA R87, R87, R91.reuse, R86 ;  /* 0x0000005b57577223 */ /* 0x080fe20000000056 */
[C---:B------:R-:W-:Y:S01]  /*49a0*/  FFMA R162, R18.reuse, R78, R17 ;  /* 0x0000004e12a27223 */ /* 0x040fe20000000011 */
[C---:B------:R-:W-:Y:S01]  /*49b0*/  FFMA R189, R19.reuse, R91, R16 ;  /* 0x0000005b13bd7223 */ /* 0x040fe20000000010 */
[----:B------:R-:W-:Y:S01]  /*49c0*/  FFMA R18, R18, R46, R119 ;  /* 0x0000002e12127223 */ /* 0x000fe20000000077 */
        /* <DEDUP_REMOVED lines=25> */
[----:B------:R-:W2:Y:S01]  /*4b60*/  LDS.128 R20, [R0.X4+UR5+0x1990] ;  /* 0x0019900500147984 */ /* 0x000ea20008004c00 */
[C---:B------:R-:W-:Y:S01]  /*4b70*/  FFMA R85, R5.reuse, R65, R182 ;  /* 0x0000004105557223 */ /* 0x040fe200000000b6 */
[C---:B------:R-:W-:Y:S01]  /*4b80*/  FFMA R119, R5.reuse, R45, R180 ;  /* 0x0000002d05777223 */ /* 0x040fe200000000b4 */
[----:B------:R-:W-:Y:S01]  /*4b90*/  FFMA R5, R5, R77, R4 ;  /* 0x0000004d05057223 */ /* 0x000fe20000000004 */
[C---:B------:R-:W-:Y:S01]  /*4ba0*/  FFMA R154, R6.reuse, R90, R117 ;  /* 0x0000005a069a7223 */ /* 0x040fe20000000075 */
[----:B------:R-:W-:Y:S01]  /*4bb0*/  FFMA R4, R6, R66, R85 ;  /* 0x0000004206047223 */ /* 0x000fe20000000055 */
[----:B---3--:R-:W-:Y:S01]  /*4bc0*/  FFMA R178, R12, R64, R178 ;  /* 0x000000400cb27223 */ /* 0x008fe200000000b2 */
        /* <DEDUP_REMOVED lines=15> */
[----:B------:R-:W-:-:S02]  /*4cc0*/  FFMA R150, R14, R90, R117 ;  /* 0x0000005a0e967223 */ /* 0x000fc40000000075 */
        /* <DEDUP_REMOVED lines=16> */
[----:B------:R-:W-:Y:S01]  /*4dd0*/  FFMA R146, R18, R90, R117 ;  /* 0x0000005a12927223 */ /* 0x000fe20000000075 */
[----:B--2---:R-:W-:Y:S01]  /*4de0*/  FFMA R170, R20, R64, R170 ;  /* 0x0000004014aa7223 */ /* 0x004fe200000000aa */
        /* <DEDUP_REMOVED lines=16> */
[C---:B---3--:R-:W-:Y:S01]  /*4ef0*/  FFMA R166, R4.reuse, R64, R166 ;  /* 0x0000004004a67223 */ /* 0x048fe200000000a6 */
[----:B------:R-:W-:Y:S01]  /*4f00*/  FFMA R164, R4, R44, R164 ;  /* 0x0000002c04a47223 */ /* 0x000fe200000000a4 */
[----:B------:R-:W-:Y:S01]  /*4f10*/  FFMA R140, R22, R78, R21 ;  /* 0x0000004e168c7223 */ /* 0x000fe20000000015 */
[----:B------:R-:W-:Y:S01]  /*4f20*/  FFMA R141, R23, R67, R20 ;  /* 0x00000043178d7223 */ /* 0x000fe20000000014 */
        /* <DEDUP_REMOVED lines=45> */
[----:B------:R-:W-:Y:S01]  /*5200*/  FFMA R17, R17, R77, R34 ;  /* 0x0000004d11117223 */ /* 0x000fe20000000022 */
[----:B------:R-:W-:-:S02]  /*5210*/  FFMA R130, R18, R66, R35 ;  /* 0x0000004212827223 */ /* 0x000fc40000000023 */
[C---:B------:R-:W-:Y:S01]  /*5220*/  FFMA R129, R19.reuse, R91, R16 ;  /* 0x0000005b13817223 */ /* 0x040fe20000000010 */
[C---:B------:R-:W-:Y:S01]  /*5230*/  FFMA R128, R18.reuse, R78, R17 ;  /* 0x0000004e12807223 */ /* 0x040fe20000000011 */
[----:B------:R-:W-:Y:S01]  /*5240*/  FFMA R18, R18, R46, R37 ;  /* 0x0000002e12127223 */ /* 0x000fe20000000025 */
[C---:B---3--:R-:W-:Y:S01]  /*5250*/  FFMA R16, R20.reuse, R44, R41 ;  /* 0x0000002c14107223 */ /* 0x048fe20000000029 */
        /* <DEDUP_REMOVED lines=61> */
[----:B------:R-:W3:Y:S01]  /*5630*/  LDS.128 R12, [R0.X4+UR5+0x3090] ;  /* 0x00309005000c7984 */ /* 0x000ee20008004c00 */
        /* <DEDUP_REMOVED lines=39> */
[C---:B---3--:R-:W-:Y:S01]  /*58b0*/  FFMA R104, R12.reuse, R88, R104 ;  /* 0x000000580c687223 */ /* 0x048fe20000000068 */
        /* <DEDUP_REMOVED lines=67> */
[C---:B-1----:R-:W-:Y:S01]  /*5cf0*/  FFMA R98, R12.reuse, R44, R98 ;  /* 0x0000002c0c627223 */ /* 0x042fe20000000062 */
        /* <DEDUP_REMOVED lines=12> */
[----:B------:R-:W-:Y:S01]  /*5dc0*/  LDS.128 R96, [R9+0x20] ;  /* 0x0000200009607984 */ /* 0x000fe20000000c00 */
[C---:B------:R-:W-:Y:S01]  /*5dd0*/  FFMA R120, R14.reuse, R78, R57 ;  /* 0x0000004e0e787223 */ /* 0x040fe20000000039 */
[----:B------:R-:W-:Y:S01]  /*5de0*/  FFMA R14, R14, R66, R13 ;  /* 0x000000420e0e7223 */ /* 0x000fe2000000000d */
[C---:B------:R-:W-:Y:S01]  /*5df0*/  FFMA R117, R15.reuse, R47, R12 ;  /* 0x0000002f0f757223 */ /* 0x040fe2000000000c */
[----:B------:R-:W-:Y:S01]  /*5e00*/  LDS.128 R32, [R9+0xa0] ;  /* 0x0000a00009207984 */ /* 0x000fe20000000c00 */
[C---:B--2---:R-:W-:Y:S01]  /*5e10*/  FFMA R12, R16.reuse, R44, R209 ;  /* 0x0000002c100c7223 */ /* 0x044fe200000000d1 */
[C---:B------:R-:W-:Y:S01]  /*5e20*/  FFMA R119, R15.reuse, R67, R14 ;  /* 0x000000430f777223 */ /* 0x040fe2000000000e */
[C---:B------:R-:W-:Y:S01]  /*5e30*/  FFMA R14, R16.reuse, R64, R211 ;  /* 0x00000040100e7223 */ /* 0x040fe200000000d3 */
[----:B------:R-:W1:Y:S01]  /*5e40*/  LDS.128 R100, [R0.X4+UR5+0x20] ;  /* 0x0000200500647984 */ /* 0x000e620008004c00 */
[C---:B------:R-:W-:Y:S01]  /*5e50*/  FFMA R118, R15.reuse, R91, R118 ;  /* 0x0000005b0f767223 */ /* 0x040fe20000000076 */
[----:B------:R-:W-:Y:S01]  /*5e60*/  FFMA R120, R15, R79, R120 ;  /* 0x0000004f0f787223 */ /* 0x000fe20000000078 */
[C---:B------:R-:W-:Y:S01]  /*5e70*/  FFMA R121, R17.reuse, R65, R14 ;  /* 0x0000004111797223 */ /* 0x040fe2000000000e */
[----:B------:R-:W2:Y:S01]  /*5e80*/  LDS.128 R56, [R9+0x1a0] ;  /* 0x0001a00009387984 */ /* 0x000ea20000000c00 */
[C---:B------:R-:W-:Y:S01]  /*5e90*/  FFMA R167, R17.reuse, R45, R12 ;  /* 0x0000002d11a77223 */ /* 0x040fe2000000000c */
[C---:B------:R-:W-:Y:S01]  /*5ea0*/  FFMA R210, R16.reuse, R88, R210 ;  /* 0x0000005810d27223 */ /* 0x040fe200000000d2 */
[----:B------:R-:W-:Y:S01]  /*5eb0*/  FFMA R208, R16, R76, R208 ;  /* 0x0000004c10d07223 */ /* 0x000fe200000000d0 */
[----:B------:R-:W-:Y:S01]  /*5ec0*/  LDS.128 R92, [R9+0x120] ;  /* 0x00012000095c7984 */ /* 0x000fe20000000c00 */
[C---:B------:R-:W-:Y:S01]  /*5ed0*/  FFMA R16, R18.reuse, R46, R167 ;  /* 0x0000002e12107223 */ /* 0x040fe200000000a7 */
[C---:B------:R-:W-:Y:S01]  /*5ee0*/  FFMA R165, R17.reuse, R89, R210 ;  /* 0x0000005911a57223 */ /* 0x040fe200000000d2 */
[----:B------:R-:W-:Y:S01]  /*5ef0*/  FFMA R17, R17, R77, R208 ;  /* 0x0000004d11117223 */ /* 0x000fe200000000d0 */
[----:B------:R-:W4:Y:S01]  /*5f00*/  LDS.128 R12, [R0.X4+UR5+0xa0] ;  /* 0x0000a005000c7984 */ /* 0x000f220008004c00 */
        /* <DEDUP_REMOVED lines=24> */
[C---:B-1----:R-:W-:Y:S01]  /*6090*/  FFMA R22, R100.reuse, R32, R69 ;  /* 0x0000002064167223 */ /* 0x042fe20000000045 */
[C---:B------:R-:W-:Y:S01]  /*60a0*/  FFMA R20, R100.reuse, R96, R3 ;  /* 0x0000006064147223 */ /* 0x040fe20000000003 */
[----:B--2---:R-:W-:-:S02]  /*60b0*/  FFMA R68, R100, R56, R68 ;  /* 0x0000003864447223 */ /* 0x004fc40000000044 */
[C---:B------:R-:W-:Y:S01]  /*60c0*/  FFMA R45, R101.reuse, R33, R22 ;  /* 0x00000021652d7223 */ /* 0x040fe20000000016 */
[C---:B------:R-:W-:Y:S02]  /*60d0*/  FFMA R47, R101.reuse, R97, R20 ;  /* 0x00000061652f7223 */ /* 0x040fe40000000014 */
[----:B------:R-:W1:Y:S01]  /*60e0*/  LDS.128 R20, [R0.X4+UR5+0x1a0] ;  /* 0x0001a00500147984 */ /* 0x000e620008004c00 */
[----:B------:R-:W-:Y:S01]  /*60f0*/  FFMA R3, R101, R57, R68 ;  /* 0x0000003965037223 */ /* 0x000fe20000000044 */
[C---:B------:R-:W-:Y:S01]  /*6100*/  FFMA R46, R102.reuse, R34, R45 ;  /* 0x00000022662e7223 */ /* 0x040fe2000000002d */
[----:B------:R-:W-:Y:S01]  /*6110*/  FFMA R44, R102, R98, R47 ;  /* 0x00000062662c7223 */ /* 0x000fe2000000002f */
[----:B----4-:R-:W-:Y:S01]  /*6120*/  FFMA R8, R12, R96, R8 ;  /* 0x000000600c087223 */ /* 0x010fe20000000008 */
[----:B------:R-:W-:Y:S01]  /*6130*/  FFMA R64, R102, R58, R3 ;  /* 0x0000003a66407223 */ /* 0x000fe20000000003 */
[C---:B------:R-:W-:Y:S01]  /*6140*/  FFMA R65, R103.reuse, R35, R46 ;  /* 0x0000002367417223 */ /* 0x040fe2000000002e */
[----:B------:R-:W-:Y:S01]  /*6150*/  FFMA R3, R103, R99, R44 ;  /* 0x0000006367037223 */ /* 0x000fe2000000002c */
[C---:B------:R-:W-:Y:S01]  /*6160*/  FFMA R44, R12.reuse, R56, R10 ;  /* 0x000000380c2c7223 */ /* 0x040fe2000000000a */
[C---:B------:R-:W-:Y:S01]  /*6170*/  FFMA R46, R12.reuse, R92, R11 ;  /* 0x0000005c0c2e7223 */ /* 0x040fe2000000000b */
[----:B------:R-:W-:Y:S01]  /*6180*/  FFMA R10, R12, R32, R31 ;  /* 0x000000200c0a7223 */ /* 0x000fe2000000001f */
        /* <DEDUP_REMOVED lines=110> */
[----:B------:R-:W-:Y:S01]  /*6870*/  FFMA R80, R22, R34, R81 ;  /* 0x0000002216507223 */ /* 0x000fe20000000051 */
[----:B---3--:R-:W-:Y:S01]  /*6880*/  FFMA R198, R28, R56, R198 ;  /* 0x000000381cc67223 */ /* 0x008fe200000000c6 */
[----:B------:R-:W-:Y:S01]  /*6890*/  FFMA R81, R23, R95, R20 ;  /* 0x0000005f17517223 */ /* 0x000fe20000000014 */
        /* <DEDUP_REMOVED lines=37> */
[C---:B--2---:R-:W-:Y:S01]  /*6af0*/  FFMA R14, R16.reuse, R92, R189 ;  /* 0x0000005c100e7223 */ /* 0x044fe200000000bd */
[----:B------:R-:W-:Y:S01]  /*6b00*/  FFMA R12, R16, R32, R161 ;  /* 0x00000020100c7223 */ /* 0x000fe200000000a1 */
        /* <DEDUP_REMOVED lines=11> */
[C---:B------:R-:W-:Y:S01]  /*6bc0*/  FFMA R189, R19.reuse, R95, R16 ;  /* 0x0000005f13bd7223 */ /* 0x040fe20000000010 */
[----:B------:R-:W-:Y:S01]  /*6bd0*/  FFMA R190, R18, R58, R89 ;  /* 0x0000003a12be7223 */ /* 0x000fe20000000059 */
[----:B---3--:R-:W-:Y:S01]  /*6be0*/  FFMA R158, R20, R56, R158 ;  /* 0x00000038149e7223 */ /* 0x008fe2000000009e */
[----:B------:R-:W-:Y:S01]  /*6bf0*/  FFMA R88, R18, R98, R17 ;  /* 0x0000006212587223 */ /* 0x000fe20000000011 */
[C---:B------:R-:W-:Y:S01]  /*6c00*/  FFMA R160, R20.reuse, R92, R160 ;  /* 0x0000005c14a07223 */ /* 0x040fe200000000a0 */
        /* <DEDUP_REMOVED lines=29> */
[-C--:B------:R-:W-:Y:S01]  /*6de0*/  FFMA R103, R103, R95.reuse, R102 ;  /* 0x0000005f67677223 */ /* 0x080fe20000000066 */
        /* <DEDUP_REMOVED lines=32> */
[----:B------:R-:W-:-:S02]  /*6ff0*/  FFMA R121, R17, R93, R146 ;  /* 0x0000005d11797223 */ /* 0x000fc40000000092 */
[----:B------:R-:W-:Y:S01]  /*7000*/  FFMA R17, R17, R97, R144 ;  /* 0x0000006111117223 */ /* 0x000fe20000000090 */
        /* <DEDUP_REMOVED lines=86> */
[C---:B------:R-:W-:Y:S01]  /*7570*/  FFMA R165, R23.reuse, R35, R20 ;  /* 0x0000002317a57223 */ /* 0x040fe20000000014 */
[----:B------:R-:W-:Y:S01]  /*7580*/  FFMA R166, R22, R94, R125 ;  /* 0x0000005e16a67223 */ /* 0x000fe2000000007d */
[C---:B---3--:R-:W-:Y:S01]  /*7590*/  FFMA R20, R24.reuse, R56, R6 ;  /* 0x0000003818147223 */ /* 0x048fe20000000006 */
[----:B------:R-:W-:Y:S01]  /*75a0*/  FFMA R6, R24, R92, R4 ;  /* 0x0000005c18067223 */ /* 0x000fe20000000004 */
[----:B------:R-:W-:Y:S01]  /*75b0*/  FFMA R22, R22, R98, R21 ;  /* 0x0000006216167223 */ /* 0x000fe20000000015 */
        /* <DEDUP_REMOVED lines=79> */
[----:B------:R-:W1:Y:S01]  /*7ab0*/  LDS.128 R4, [R0.X4+UR5+0x31a0] ;  /* 0x0031a00500047984 */ /* 0x000e620008004c00 */
[C---:B------:R-:W-:Y:S01]  /*7ac0*/  FFMA R148, R22.reuse, R58, R25 ;  /* 0x0000003a16947223 */ /* 0x040fe20000000019 */
[----:B------:R-:W-:Y:S01]  /*7ad0*/  FFMA R146, R22, R34, R37 ;  /* 0x0000002216927223 */ /* 0x000fe20000000025 */
[C---:B--2---:R-:W-:Y:S01]  /*7ae0*/  FFMA R86, R12.reuse, R56, R86 ;  /* 0x000000380c567223 */ /* 0x044fe20000000056 */
[C---:B------:R-:W-:Y:S01]  /*7af0*/  FFMA R104, R12.reuse, R92, R104 ;  /* 0x0000005c0c687223 */ /* 0x040fe20000000068 */
        /* <DEDUP_REMOVED lines=23> */
[C---:B------:R-:W-:Y:S01]  /*7c70*/  FFMA R27, R17.reuse, R93, R14 ;  /* 0x0000005d111b7223 */ /* 0x040fe2000000000e */
[----:B------:R-:W-:Y:S01]  /*7c80*/  FFMA R108, R16, R96, R108 ;  /* 0x00000060106c7223 */ /* 0x000fe2000000006c */
[----:B------:R-:W3:Y:S01]  /*7c90*/  LDS.128 R12, [R0.X4+UR5+0x38a0] ;  /* 0x0038a005000c7984 */ /* 0x000ee20008004c00 */
        /* <DEDUP_REMOVED lines=37> */
[-C--:B------:R-:W-:Y:S01]  /*7ef0*/  FFMA R7, R7, R99.reuse, R24 ;  /* 0x0000006307077223 */ /* 0x080fe20000000018 */
[----:B------:R-:W-:Y:S01]  /*7f00*/  FFMA R22, R22, R34, R21 ;  /* 0x0000002216167223 */ /* 0x000fe20000000015 */
[C---:B------:R-:W-:Y:S01]  /*7f10*/  FFMA R53, R23.reuse, R99, R20 ;  /* 0x0000006317357223 */ /* 0x040fe20000000014 */
[----:B------:R-:W2:Y:S01]  /*7f20*/  LDS.128 R24, [R0.X4+UR5+0x39a0] ;  /* 0x0039a00500187984 */ /* 0x000ea20008004c00 */
[C---:B---3--:R-:W-:Y:S01]  /*7f30*/  FFMA R20, R12.reuse, R32, R117 ;  /* 0x000000200c147223 */ /* 0x048fe20000000075 */
        /* <DEDUP_REMOVED lines=16> */
[----:B------:R-:W-:Y:S02]  /*8040*/  LDS.128 R20, [R9+0xb0] ;  /* 0x0000b00009147984 */ /* 0x000fe40000000c00 */
[C---:B------:R-:W-:Y:S01]  /*8050*/  FFMA R13, R15.reuse, R59, R14 ;  /* 0x0000003b0f0d7223 */ /* 0x040fe2000000000e */
[C---:B------:R-:W-:Y:S01]  /*8060*/  FFMA R14, R15.reuse, R35, R84 ;  /* 0x000000230f0e7223 */ /* 0x040fe20000000054 */
[----:B------:R-:W3:Y:S01]  /*8070*/  LDS.128 R104, [R0.X4+UR5+0x30] ;  /* 0x0000300500687984 */ /* 0x000ee20008004c00 */
[----:B------:R-:W-:Y:S01]  /*8080*/  FFMA R15, R15, R99, R54 ;  /* 0x000000630f0f7223 */ /* 0x000fe20000000036 */
[C---:B-1----:R-:W-:Y:S01]  /*8090*/  FFMA R84, R16.reuse, R56, R209 ;  /* 0x0000003810547223 */ /* 0x042fe200000000d1 */
[C---:B------:R-:W-:Y:S01]  /*80a0*/  FFMA R208, R16.reuse, R92, R208 ;  /* 0x0000005c10d07223 */ /* 0x040fe200000000d0 */
[----:B------:R-:W1:Y:S01]  /*80b0*/  LDS.128 R36, [R9+0x130] ;  /* 0x0001300009247984 */ /* 0x000e620000000c00 */
[C---:B------:R-:W-:Y:S01]  /*80c0*/  FFMA R54, R16.reuse, R32, R207 ;  /* 0x0000002010367223 */ /* 0x040fe200000000cf */
[----:B------:R-:W-:Y:S01]  /*80d0*/  FFMA R206, R16, R96, R206 ;  /* 0x0000006010ce7223 */ /* 0x000fe200000000ce */
[C---:B------:R-:W-:Y:S01]  /*80e0*/  FFMA R55, R17.reuse, R57, R84 ;  /* 0x0000003911377223 */ /* 0x040fe20000000054 */
[----:B------:R-:W4:Y:S01]  /*80f0*/  LDS.128 R48, [R9+0x1b0] ;  /* 0x0001b00009307984 */ /* 0x000f220000000c00 */
[C---:B------:R-:W-:Y:S01]  /*8100*/  FFMA R85, R17.reuse, R93, R208 ;  /* 0x0000005d11557223 */ /* 0x040fe200000000d0 */
[C---:B------:R-:W-:Y:S01]  /*8110*/  FFMA R113, R17.reuse, R33, R54 ;  /* 0x0000002111717223 */ /* 0x040fe20000000036 */
[----:B------:R-:W-:Y:S01]  /*8120*/  FFMA R17, R17, R97, R206 ;  /* 0x0000006111117223 */ /* 0x000fe200000000ce */
[----:B------:R-:W5:Y:S01]  /*8130*/  LDS.128 R108, [R0.X4+UR5+0xb0] ;  /* 0x0000b005006c7984 */ /* 0x000f620008004c00 */
[C---:B------:R-:W-:Y:S01]  /*8140*/  FFMA R54, R18.reuse, R58, R55 ;  /* 0x0000003a12367223 */ /* 0x040fe20000000037 */
[C---:B------:R-:W-:Y:S01]  /*8150*/  FFMA R16, R18.reuse, R34, R113 ;  /* 0x0000002212107223 */ /* 0x040fe20000000071 */
        /* <DEDUP_REMOVED lines=24> */
[C---:B---3--:R-:W-:Y:S01]  /*82e0*/  FFMA R26, R104.reuse, R20, R65 ;  /* 0x00000014681a7223 */ /* 0x048fe20000000041 */
[----:B------:R-:W-:-:S03]  /*82f0*/  FFMA R24, R104, R40, R3 ;  /* 0x0000002868187223 */ /* 0x000fc60000000003 */
[C---:B------:R-:W-:Y:S01]  /*8300*/  FFMA R33, R105.reuse, R21, R26 ;  /* 0x0000001569217223 */ /* 0x040fe2000000001a */
[C---:B------:R-:W-:Y:S01]  /*8310*/  FFMA R35, R105.reuse, R41, R24 ;  /* 0x0000002969237223 */ /* 0x040fe20000000018 */
[----:B-1----:R-:W-:Y:S01]  /*8320*/  FFMA R32, R104, R36, R103 ;  /* 0x0000002468207223 */ /* 0x002fe20000000067 */
[----:B------:R-:W1:Y:S01]  /*8330*/  LDS.128 R24, [R0.X4+UR5+0x1b0] ;  /* 0x0001b00500187984 */ /* 0x000e620008004c00 */
[----:B------:R-:W-:Y:S01]  /*8340*/  FFMA R114, R106, R22, R33 ;  /* 0x000000166a727223 */ /* 0x000fe20000000021 */
[----:B----4-:R-:W-:Y:S01]  /*8350*/  FFMA R64, R104, R48, R64 ;  /* 0x0000003068407223 */ /* 0x010fe20000000040 */
[----:B------:R-:W-:Y:S01]  /*8360*/  FFMA R3, R105, R37, R32 ;  /* 0x0000002569037223 */ /* 0x000fe20000000020 */
[----:B------:R-:W-:Y:S01]  /*8370*/  FFMA R32, R106, R42, R35 ;  /* 0x0000002a6a207223 */ /* 0x000fe20000000023 */
[C---:B-----5:R-:W-:Y:S01]  /*8380*/  FFMA R8, R108.reuse, R36, R8 ;  /* 0x000000246c087223 */ /* 0x060fe20000000008 */
[----:B------:R-:W-:Y:S01]  /*8390*/  FFMA R10, R108, R20, R10 ;  /* 0x000000146c0a7223 */ /* 0x000fe2000000000a */
[----:B------:R-:W-:Y:S01]  /*83a0*/  FFMA R34, R106, R38, R3 ;  /* 0x000000266a227223 */ /* 0x000fe20000000003 */
[----:B------:R-:W-:Y:S01]  /*83b0*/  FFMA R113, R107, R43, R32 ;  /* 0x0000002b6b717223 */ /* 0x000fe20000000020 */
[----:B------:R-:W-:Y:S01]  /*83c0*/  FFMA R32, R108, R48, R11 ;  /* 0x000000306c207223 */ /* 0x000fe2000000000b */
[----:B------:R-:W-:Y:S01]  /*83d0*/  FFMA R11, R109, R37, R8 ;  /* 0x000000256d0b7223 */ /* 0x000fe20000000008 */
[----:B------:R-:W-:Y:S01]  /*83e0*/  FFMA R115, R107, R39, R34 ;  /* 0x000000276b737223 */ /* 0x000fe20000000022 */
[C---:B------:R-:W-:Y:S01]  /*83f0*/  FFMA R55, R109.reuse, R21, R10 ;  /* 0x000000156d377223 */ /* 0x040fe2000000000a */
[----:B------:R-:W-:Y:S01]  /*8400*/  FFMA R3, R109, R49, R32 ;  /* 0x000000316d037223 */ /* 0x000fe20000000020 */
[C---:B------:R-:W-:Y:S01]  /*8410*/  FFMA R10, R110.reuse, R38, R11 ;  /* 0x000000266e0a7223 */ /* 0x040fe2000000000b */
[----:B------:R-:W3:Y:S01]  /*8420*/  LDS.128 R32, [R0.X4+UR5+0x830] ;  /* 0x0008300500207984 */ /* 0x000ee20008004c00 */
[C---:B------:R-:W-:Y:S01]  /*8430*/  FFMA R8, R110.reuse, R22, R55 ;  /* 0x000000166e087223 */ /* 0x040fe20000000037 */
[----:B------:R-:W-:Y:S01]  /*8440*/  FFMA R54, R110, R50, R3 ;  /* 0x000000326e367223 */ /* 0x000fe20000000003 */
[----:B------:R-:W-:Y:S01]  /*8450*/  FFMA R11, R111, R39, R10 ;  /* 0x000000276f0b7223 */ /* 0x000fe2000000000a */
[----:B------:R-:W-:Y:S01]  /*8460*/  FFMA R105, R105, R49, R64 ;  /* 0x0000003169697223 */ /* 0x000fe20000000040 */
        /* <DEDUP_REMOVED lines=67> */
[----:B-1----:R-:W-:Y:S01]  /*88a0*/  FFMA R10, R60, R20, R75 ;  /* 0x000000143c0a7223 */ /* 0x002fe2000000004b */
        /* <DEDUP_REMOVED lines=12> */
[----:B------:R-:W4:Y:S01]  /*8970*/  LDS.128 R76, [R0.X4+UR5+0x1130] ;  /* 0x00113005004c7984 */ /* 0x000f220008004c00 */
[----:B--2---:R-:W-:Y:S01]  /*8980*/  FFMA R10, R64, R36, R81 ;  /* 0x00000024400a7223 */ /* 0x004fe20000000051 */
[----:B------:R-:W-:Y:S01]  /*8990*/  FFMA R54, R62, R38, R55 ;  /* 0x000000263e367223 */ /* 0x000fe20000000037 */
[----:B------:R-:W-:Y:S01]  /*89a0*/  FFMA R80, R64, R20, R80 ;  /* 0x0000001440507223 */ /* 0x000fe20000000050 */
[----:B------:R-:W-:Y:S01]  /*89b0*/  FFMA R62, R62, R42, R61 ;  /* 0x0000002a3e3e7223 */ /* 0x000fe2000000003d */
[----:B------:R-:W-:Y:S01]  /*89c0*/  FFMA R82, R64, R48, R82 ;  /* 0x0000003040527223 */ /* 0x000fe20000000052 */
[C---:B------:R-:W-:Y:S01]  /*89d0*/  FFMA R61, R65.reuse, R37, R10 ;  /* 0x00000025413d7223 */ /* 0x040fe2000000000a */
[----:B------:R-:W-:Y:S01]  /*89e0*/  FFMA R81, R65, R21, R80 ;  /* 0x0000001541517223 */ /* 0x000fe20000000050 */
        /* <DEDUP_REMOVED lines=8> */
[----:B------:R-:W-:Y:S01]  /*8a70*/  FFMA R57, R67, R39, R10 ;  /* 0x0000002743397223 */ /* 0x000fe2000000000a */
[----:B------:R-:W2:Y:S01]  /*8a80*/  LDS.128 R80, [R0.X4+UR5+0x11b0] ;  /* 0x0011b00500507984 */ /* 0x000ea20008004c00 */
[C---:B---3--:R-:W-:Y:S01]  /*8a90*/  FFMA R10, R68.reuse, R36, R29 ;  /* 0x00000024440a7223 */ /* 0x048fe2000000001d */
[C---:B------:R-:W-:Y:S01]  /*8aa0*/  FFMA R30, R68.reuse, R48, R30 ;  /* 0x00000030441e7223 */ /* 0x040fe2000000001e */
[C---:B------:R-:W-:Y:S01]  /*8ab0*/  FFMA R28, R68.reuse, R20, R28 ;  /* 0x00000014441c7223 */ /* 0x040fe2000000001c */
[----:B------:R-:W-:Y:S01]  /*8ac0*/  FFMA R68, R68, R40, R31 ;  /* 0x0000002844447223 */ /* 0x000fe2000000001f */
[C---:B------:R-:W-:Y:S01]  /*8ad0*/  FFMA R31, R69.reuse, R37, R10 ;  /* 0x00000025451f7223 */ /* 0x040fe2000000000a */
[----:B------:R-:W-:Y:S01]  /*8ae0*/  FFMA R29, R69, R49, R30 ;  /* 0x00000031451d7223 */ /* 0x000fe2000000001e */
[----:B------:R-:W-:Y:S01]  /*8af0*/  FFMA R65, R65, R41, R64 ;  /* 0x0000002941417223 */ /* 0x000fe20000000040 */
[----:B------:R-:W-:Y:S01]  /*8b00*/  FFMA R61, R69, R21, R28 ;  /* 0x00000015453d7223 */ /* 0x000fe2000000001c */
        /* <DEDUP_REMOVED lines=8> */
[-C--:B------:R-:W-:Y:S01]  /*8b90*/  FFMA R28, R70, R22.reuse, R61 ;  /* 0x00000016461c7223 */ /* 0x080fe2000000003d */
[C---:B------:R-:W-:Y:S01]  /*8ba0*/  FFMA R65, R73.reuse, R21, R10 ;  /* 0x0000001549417223 */ /* 0x040fe2000000000a */
[----:B------:R-:W1:Y:S01]  /*8bb0*/  LDS.128 R84, [R0.X4+UR5+0x1830] ;  /* 0x0018300500547984 */ /* 0x000e620008004c00 */
        /* <DEDUP_REMOVED lines=8> */
[C---:B------:R-:W-:Y:S01]  /*8c40*/  FFMA R60, R74.reuse, R38, R61 ;  /* 0x000000264a3c7223 */ /* 0x040fe2000000003d */
[----:B------:R-:W-:Y:S01]  /*8c50*/  FFMA R62, R74, R42, R73 ;  /* 0x0000002a4a3e7223 */ /* 0x000fe20000000049 */
[C---:B------:R-:W-:Y:S01]  /*8c60*/  FFMA R31, R75.reuse, R23, R10 ;  /* 0x000000174b1f7223 */ /* 0x040fe2000000000a */
[C---:B----4-:R-:W-:Y:S01]  /*8c70*/  FFMA R190, R76.reuse, R48, R190 ;  /* 0x000000304cbe7223 */ /* 0x050fe200000000be */
[C---:B------:R-:W-:Y:S01]  /*8c80*/  FFMA R10, R76.reuse, R36, R189 ;  /* 0x000000244c0a7223 */ /* 0x040fe200000000bd */
[C---:B------:R-:W-:Y:S01]  /*8c90*/  FFMA R188, R76.reuse, R20, R188 ;  /* 0x000000144cbc7223 */ /* 0x040fe200000000bc */
        /* <DEDUP_REMOVED lines=28> */
[----:B------:R-:W2:Y:S01]  /*8e60*/  LDS.128 R76, [R0.X4+UR5+0x1930] ;  /* 0x00193005004c7984 */ /* 0x000ea20008004c00 */
[----:B------:R-:W-:Y:S01]  /*8e70*/  FFMA R106, R106, R50, R105 ;  /* 0x000000326a6a7223 */ /* 0x000fe20000000069 */
[----:B------:R-:W-:Y:S01]  /*8e80*/  FFMA R110, R110, R42, R109 ;  /* 0x0000002a6e6e7223 */ /* 0x000fe2000000006d */
[C---:B------:R-:W-:Y:S01]  /*8e90*/  FFMA R69, R81.reuse, R49, R70 ;  /* 0x0000003151457223 */ /* 0x040fe20000000046 */
[C---:B------:R-:W-:Y:S01]  /*8ea0*/  FFMA R89, R81.reuse, R37, R186 ;  /* 0x0000002551597223 */ /* 0x040fe200000000ba */
[C---:B------:R-:W-:Y:S01]  /*8eb0*/  FFMA R93, R81.reuse, R21, R10 ;  /* 0x00000015515d7223 */ /* 0x040fe2000000000a */
[----:B------:R-:W-:Y:S01]  /*8ec0*/  FFMA R81, R81, R41, R80 ;  /* 0x0000002951517223 */ /* 0x000fe20000000050 */
[-C--:B------:R-:W-:Y:S01]  /*8ed0*/  FFMA R114, R107, R23.reuse, R114 ;  /* 0x000000176b727223 */ /* 0x080fe20000000072 */
        /* <DEDUP_REMOVED lines=110> */
[C---:B-1----:R-:W-:Y:S01]  /*95c0*/  FFMA R170, R76.reuse, R48, R170 ;  /* 0x000000304caa7223 */ /* 0x042fe200000000aa */
[C---:B------:R-:W-:Y:S01]  /*95d0*/  FFMA R10, R76.reuse, R36, R169 ;  /* 0x000000244c0a7223 */ /* 0x040fe200000000a9 */
[C---:B------:R-:W-:Y:S01]  /*95e0*/  FFMA R168, R76.reuse, R20, R168 ;  /* 0x000000144ca87223 */ /* 0x040fe200000000a8 */
[----:B------:R-:W-:Y:S01]  /*95f0*/  FFMA R76, R76, R40, R91 ;  /* 0x000000284c4c7223 */ /* 0x000fe2000000005b */
[----:B------:R-:W-:Y:S01]  /*9600*/  FFMA R134, R74, R42, R73 ;  /* 0x0000002a4a867223 */ /* 0x000fe20000000049 */
[----:B------:R-:W1:Y:S01]  /*9610*/  LDS.128 R88, [R0.X4+UR5+0x28b0] ;  /* 0x0028b00500587984 */ /* 0x000e620008004c00 */
[----:B------:R-:W-:Y:S01]  /*9620*/  FFMA R118, R75, R51, R118 ;  /* 0x000000334b767223 */ /* 0x000fe20000000076 */
[----:B------:R-:W-:Y:S01]  /*9630*/  FFMA R69, R77, R49, R170 ;  /* 0x000000314d457223 */ /* 0x000fe200000000aa */
[----:B------:R-:W-:Y:S01]  /*9640*/  FFMA R134, R75, R43, R134 ;  /* 0x0000002b4b867223 */ /* 0x000fe20000000086 */
[C---:B------:R-:W-:Y:S01]  /*9650*/  FFMA R73, R77.reuse, R37, R10 ;  /* 0x000000254d497223 */ /* 0x040fe2000000000a */
[C---:B------:R-:W-:Y:S01]  /*9660*/  FFMA R75, R77.reuse, R21, R168 ;  /* 0x000000154d4b7223 */ /* 0x040fe200000000a8 */
[----:B------:R-:W-:Y:S01]  /*9670*/  FFMA R77, R77, R41, R76 ;  /* 0x000000294d4d7223 */ /* 0x000fe2000000004c */
[----:B---3--:R-:W-:Y:S01]  /*9680*/  FFMA R72, R80, R48, R167 ;  /* 0x0000003050487223 */ /* 0x008fe200000000a7 */
[C---:B------:R-:W-:Y:S01]  /*9690*/  FFMA R98, R78.reuse, R50, R69 ;  /* 0x000000324e627223 */ /* 0x040fe20000000045 */
[C---:B------:R-:W-:Y:S01]  /*96a0*/  FFMA R10, R78.reuse, R38, R73 ;  /* 0x000000264e0a7223 */ /* 0x040fe20000000049 */
[C---:B------:R-:W-:Y:S01]  /*96b0*/  FFMA R124, R78.reuse, R22, R75 ;  /* 0x000000164e7c7223 */ /* 0x040fe2000000004b */
[----:B------:R-:W-:Y:S01]  /*96c0*/  FFMA R78, R78, R42, R77 ;  /* 0x0000002a4e4e7223 */ /* 0x000fe2000000004d */
[----:B------:R-:W-:Y:S01]  /*96d0*/  FFMA R77, R81, R49, R72 ;  /* 0x00000031514d7223 */ /* 0x000fe20000000048 */
[C---:B------:R-:W-:Y:S01]  /*96e0*/  FFMA R166, R80.reuse, R36, R166 ;  /* 0x0000002450a67223 */ /* 0x040fe200000000a6 */
[----:B------:R-:W3:Y:S01]  /*96f0*/  LDS.128 R72, [R0.X4+UR5+0x2930] ;  /* 0x0029300500487984 */ /* 0x000ee20008004c00 */
        /* <DEDUP_REMOVED lines=78> */
[----:B------:R-:W-:Y:S01]  /*9be0*/  FFMA R174, R78, R50, R89 ;  /* 0x000000324eae7223 */ /* 0x000fe20000000059 */
[C---:B-1----:R-:W-:Y:S01]  /*9bf0*/  FFMA R146, R80.reuse, R20, R146 ;  /* 0x0000001450927223 */ /* 0x042fe20000000092 */
[C---:B------:R-:W-:Y:S01]  /*9c00*/  FFMA R148, R80.reuse, R48, R148 ;  /* 0x0000003050947223 */ /* 0x040fe20000000094 */
        /* <DEDUP_REMOVED lines=27> */
[----:B------:R-:W-:-:S02]  /*9dc0*/  FFMA R89, R85, R49, R144 ;  /* 0x0000003155597223 */ /* 0x000fc40000000090 */
[C---:B------:R-:W-:Y:S01]  /*9dd0*/  FFMA R93, R85.reuse, R21, R142 ;  /* 0x00000015555d7223 */ /* 0x040fe2000000008e */
[----:B------:R-:W-:Y:S01]  /*9de0*/  FFMA R85, R85, R41, R84 ;  /* 0x0000002955557223 */ /* 0x000fe20000000054 */
[C---:B------:R-:W-:Y:S01]  /*9df0*/  FFMA R168, R86.reuse, R50, R89 ;  /* 0x0000003256a87223 */ /* 0x040fe20000000059 */
[C---:B------:R-:W-:Y:S01]  /*9e00*/  FFMA R84, R86.reuse, R38, R91 ;  /* 0x0000002656547223 */ /* 0x040fe2000000005b */
[----:B------:R-:W-:Y:S01]  /*9e10*/  FFMA R166, R86, R22, R93 ;  /* 0x0000001656a67223 */ /* 0x000fe2000000005d */
[----:B------:R-:W4:Y:S01]  /*9e20*/  LDS.128 R88, [R0.X4+UR5+0x38b0] ;  /* 0x0038b00500587984 */ /* 0x000f220008004c00 */
[----:B--2---:R-:W-:Y:S01]  /*9e30*/  FFMA R138, R72, R20, R138 ;  /* 0x00000014488a7223 */ /* 0x004fe2000000008a */
[----:B------:R-:W-:Y:S01]  /*9e40*/  FFMA R156, R86, R42, R85 ;  /* 0x0000002a569c7223 */ /* 0x000fe20000000055 */
[----:B------:R-:W-:Y:S01]  /*9e50*/  FFMA R167, R87, R39, R84 ;  /* 0x0000002757a77223 */ /* 0x000fe20000000054 */
        /* <DEDUP_REMOVED lines=15> */
[----:B------:R-:W-:Y:S01]  /*9f50*/  FFMA R163, R75, R23, R72 ;  /* 0x000000174ba37223 */ /* 0x000fe20000000048 */
[C---:B------:R-:W-:Y:S01]  /*9f60*/  FFMA R72, R76.reuse, R40, R7 ;  /* 0x000000284c487223 */ /* 0x040fe20000000007 */
[C---:B------:R-:W-:Y:S01]  /*9f70*/  FFMA R136, R76.reuse, R48, R136 ;  /* 0x000000304c887223 */ /* 0x040fe20000000088 */
[----:B------:R-:W-:Y:S01]  /*9f80*/  FFMA R4, R76, R20, R4 ;  /* 0x000000144c047223 */ /* 0x000fe20000000004 */
[----:B------:R-:W1:Y:S01]  /*9f90*/  LDS.128 R92, [R0.X4+UR5+0x3930] ;  /* 0x00393005005c7984 */ /* 0x000e620008004c00 */
        /* <DEDUP_REMOVED lines=8> */
[C---:B---3--:R-:W-:Y:S01]  /*a020*/  FFMA R52, R80.reuse, R48, R52 ;  /* 0x0000003050347223 */ /* 0x048fe20000000034 */
[----:B------:R-:W-:Y:S01]  /*a030*/  FFMA R6, R80, R36, R6 ;  /* 0x0000002450067223 */ /* 0x000fe20000000006 */
[----:B------:R-:W-:Y:S01]  /*a040*/  FFMA R162, R78, R50, R7 ;  /* 0x000000324ea27223 */ /* 0x000fe20000000007 */
        /* <DEDUP_REMOVED lines=11> */
[C---:B----4-:R-:W-:Y:S01]  /*a100*/  FFMA R14, R88.reuse, R20, R14 ;  /* 0x00000014580e7223 */ /* 0x050fe2000000000e */
[C---:B------:R-:W-:Y:S01]  /*a110*/  FFMA R12, R88.reuse, R36, R12 ;  /* 0x00000024580c7223 */ /* 0x040fe2000000000c */
[----:B------:R-:W-:Y:S01]  /*a120*/  FFMA R147, R83, R43, R52 ;  /* 0x0000002b53937223 */ /* 0x000fe20000000034 */
[C---:B------:R-:W-:Y:S01]  /*a130*/  FFMA R52, R88.reuse, R40, R15 ;  /* 0x0000002858347223 */ /* 0x040fe2000000000f */
[----:B------:R-:W-:Y:S01]  /*a140*/  FFMA R88, R88, R48, R13 ;  /* 0x0000003058587223 */ /* 0x000fe2000000000d */
[----:B------:R-:W-:Y:S01]  /*a150*/  FFMA R82, R82, R22, R81 ;  /* 0x0000001652527223 */ /* 0x000fe20000000051 */
[C---:B------:R-:W-:Y:S01]  /*a160*/  FFMA R15, R89.reuse, R21, R14 ;  /* 0x00000015590f7223 */ /* 0x040fe2000000000e */
[C---:B------:R-:W-:Y:S01]  /*a170*/  FFMA R13, R89.reuse, R37, R12 ;  /* 0x00000025590d7223 */ /* 0x040fe2000000000c */
[C---:B------:R-:W-:Y:S01]  /*a180*/  FFMA R154, R78.reuse, R42, R75 ;  /* 0x0000002a4e9a7223 */ /* 0x040fe2000000004b */
[-C--:B------:R-:W-:Y:S01]  /*a190*/  FFMA R160, R78, R22.reuse, R77 ;  /* 0x000000164ea07223 */ /* 0x080fe2000000004d */
        /* <DEDUP_REMOVED lines=9> */
[----:B------:R-:W-:Y:S01]  /*a230*/  LDS.128 R72, [R9+0xc0] ;  /* 0x0000c00009487984 */ /* 0x000fe20000000c00 */
[----:B------:R-:W-:Y:S01]  /*a240*/  FFMA R89, R89, R49, R88 ;  /* 0x0000003159597223 */ /* 0x000fe20000000058 */
[----:B-1----:R-:W-:Y:S01]  /*a250*/  FFMA R88, R92, R48, R199 ;  /* 0x000000305c587223 */ /* 0x002fe200000000c7 */
[C---:B------:R-:W-:Y:S01]  /*a260*/  FFMA R146, R90.reuse, R42, R53 ;  /* 0x0000002a5a927223 */ /* 0x040fe20000000035 */
[----:B------:R-:W-:Y:S01]  /*a270*/  LDS.128 R80, [R9+0x140] ;  /* 0x0001400009507984 */ /* 0x000fe20000000c00 */
[----:B------:R-:W-:Y:S01]  /*a280*/  FFMA R150, R90, R50, R89 ;  /* 0x000000325a967223 */ /* 0x000fe20000000059 */
[C---:B------:R-:W-:Y:S01]  /*a290*/  FFMA R149, R91.reuse, R39, R52 ;  /* 0x000000275b957223 */ /* 0x040fe20000000034 */
[C---:B------:R-:W-:Y:S01]  /*a2a0*/  FFMA R148, R91.reuse, R23, R148 ;  /* 0x000000175b947223 */ /* 0x040fe20000000094 */
[----:B------:R-:W-:Y:S01]  /*a2b0*/  LDS.128 R76, [R9+0x40] ;  /* 0x00004000094c7984 */ /* 0x000fe20000000c00 */
[C---:B------:R-:W-:Y:S01]  /*a2c0*/  FFMA R150, R91.reuse, R51, R150 ;  /* 0x000000335b967223 */ /* 0x040fe20000000096 */
[----:B------:R-:W-:Y:S01]  /*a2d0*/  FFMA R146, R91, R43, R146 ;  /* 0x0000002b5b927223 */ /* 0x000fe20000000092 */
[C---:B------:R-:W-:Y:S01]  /*a2e0*/  FFMA R53, R93.reuse, R49, R88 ;  /* 0x000000315d357223 */ /* 0x040fe20000000058 */
[----:B------:R-:W1:Y:S01]  /*a2f0*/  LDS.128 R12, [R0.X4+UR5+0x40] ;  /* 0x00004005000c7984 */ /* 0x000e620008004c00 */
[C---:B------:R-:W-:Y:S01]  /*a300*/  FFMA R198, R92.reuse, R36, R198 ;  /* 0x000000245cc67223 */ /* 0x040fe200000000c6 */
[C---:B------:R-:W-:Y:S01]  /*a310*/  FFMA R52, R92.reuse, R20, R197 ;  /* 0x000000145c347223 */ /* 0x040fe200000000c5 */
[----:B------:R-:W-:Y:S01]  /*a320*/  FFMA R196, R92, R40, R196 ;  /* 0x000000285cc47223 */ /* 0x000fe200000000c4 */
[----:B------:R-:W3:Y:S01]  /*a330*/  LDS.128 R84, [R9+0x1c0] ;  /* 0x0001c00009547984 */ /* 0x000ee20000000c00 */
        /* <DEDUP_REMOVED lines=29> */
[----:B------:R-:W5:Y:S04]  /*a510*/  LDS.128 R48, [R0.X4+UR5+0x19c0] ;  /* 0x0019c00500307984 */ /* 0x000f680008004c00 */
[----:B------:R-:W5:Y:S01]  /*a520*/  LDS.128 R40, [R0.X4+UR5+0x20c0] ;  /* 0x0020c00500287984 */ /* 0x000f620008004c00 */
[C---:B-1----:R-:W-:Y:S01]  /*a530*/  FFMA R114, R12.reuse, R72, R114 ;  /* 0x000000480c727223 */ /* 0x042fe20000000072 */
[C---:B------:R-:W-:Y:S01]  /*a540*/  FFMA R6, R12.reuse, R80, R115 ;  /* 0x000000500c067223 */ /* 0x040fe20000000073 */
[C---:B------:R-:W-:Y:S01]  /*a550*/  FFMA R4, R12.reuse, R76, R113 ;  /* 0x0000004c0c047223 */ /* 0x040fe20000000071 */
[----:B---3--:R-:W-:Y:S01]  /*a560*/  FFMA R12, R12, R84, R107 ;  /* 0x000000540c0c7223 */ /* 0x008fe2000000006b */
        /* <DEDUP_REMOVED lines=13> */
[C---:B----4-:R-:W-:Y:S01]  /*a640*/  FFMA R14, R88.reuse, R84, R3 ;  /* 0x00000054580e7223 */ /* 0x050fe20000000003 */
[C---:B------:R-:W-:Y:S01]  /*a650*/  FFMA R12, R88.reuse, R80, R11 ;  /* 0x00000050580c7223 */ /* 0x040fe2000000000b */
[----:B------:R-:W-:Y:S01]  /*a660*/  FFMA R8, R88, R72, R8 ;  /* 0x0000004858087223 */ /* 0x000fe20000000008 */
[----:B------:R-:W-:Y:S01]  /*a670*/  LDS.128 R112, [R0.X4+UR5+0x11c0] ;  /* 0x0011c00500707984 */ /* 0x000fe20008004c00 */
[C---:B------:R-:W-:Y:S01]  /*a680*/  FFMA R3, R89.reuse, R85, R14 ;  /* 0x0000005559037223 */ /* 0x040fe2000000000e */
[C---:B------:R-:W-:Y:S01]  /*a690*/  FFMA R11, R89.reuse, R81, R12 ;  /* 0x00000051590b7223 */ /* 0x040fe2000000000c */
[----:B------:R-:W-:Y:S01]  /*a6a0*/  FFMA R21, R89, R73, R8 ;  /* 0x0000004959157223 */ /* 0x000fe20000000008 */
[----:B------:R-:W3:Y:S01]  /*a6b0*/  LDS.128 R12, [R0.X4+UR5+0x840] ;  /* 0x00084005000c7984 */ /* 0x000ee20008004c00 */
[----:B--2---:R-:W-:Y:S01]  /*a6c0*/  FFMA R18, R92, R84, R18 ;  /* 0x000000545c127223 */ /* 0x004fe20000000012 */
        /* <DEDUP_REMOVED lines=9> */
[----:B------:R-:W-:Y:S01]  /*a760*/  FFMA R11, R93, R81, R8 ;  /* 0x000000515d0b7223 */ /* 0x000fe20000000008 */
[----:B------:R-:W2:Y:S01]  /*a770*/  LDS.128 R16, [R0.X4+UR5+0x8c0] ;  /* 0x0008c00500107984 */ /* 0x000ea20008004c00 */
[C---:B------:R-:W-:Y:S01]  /*a780*/  FFMA R20, R94.reuse, R86, R3 ;  /* 0x000000565e147223 */ /* 0x040fe20000000003 */
[C---:B------:R-:W-:Y:S01]  /*a790*/  FFMA R8, R94.reuse, R74, R21 ;  /* 0x0000004a5e087223 */ /* 0x040fe20000000015 */
[----:B------:R-:W-:Y:S01]  /*a7a0*/  FFMA R212, R94, R82, R11 ;  /* 0x000000525ed47223 */ /* 0x000fe2000000000b */
[-C--:B------:R-:W-:Y:S01]  /*a7b0*/  FFMA R88, R88, R76.reuse, R111 ;  /* 0x0000004c58587223 */ /* 0x080fe2000000006f */
[C---:B------:R-:W-:Y:S01]  /*a7c0*/  FFMA R213, R95.reuse, R87, R20 ;  /* 0x000000575fd57223 */ /* 0x040fe20000000014 */
[----:B------:R-:W-:Y:S01]  /*a7d0*/  FFMA R211, R95, R75, R8 ;  /* 0x0000004b5fd37223 */ /* 0x000fe20000000008 */
[----:B------:R-:W4:Y:S01]  /*a7e0*/  LDS.128 R20, [R0.X4+UR5+0x940] ;  /* 0x0009400500147984 */ /* 0x000f220008004c00 */
[----:B-----5:R-:W-:Y:S01]  /*a7f0*/  FFMA R132, R48, R76, R132 ;  /* 0x0000004c30847223 */ /* 0x020fe20000000084 */
[C---:B------:R-:W-:Y:S01]  /*a800*/  FFMA R118, R40.reuse, R84, R118 ;  /* 0x0000005428767223 */ /* 0x040fe20000000076 */
[-C--:B------:R-:W-:Y:S01]  /*a810*/  FFMA R70, R40, R80.reuse, R70 ;  /* 0x0000005028467223 */ /* 0x080fe20000000046 */
[----:B------:R-:W-:Y:S01]  /*a820*/  LDS.128 R36, [R0.X4+UR5+0x2140] ;  /* 0x0021400500247984 */ /* 0x000fe20008004c00 */
        /* <DEDUP_REMOVED lines=42> */
[----:B----4-:R-:W-:Y:S01]  /*aad0*/  FFMA R16, R20, R84, R55 ;  /* 0x0000005414107223 */ /* 0x010fe20000000037 */
        /* <DEDUP_REMOVED lines=54> */
[----:B------:R-:W-:Y:S01]  /*ae40*/  FFMA R143, R15, R75, R4 ;  /* 0x0000004b0f8f7223 */ /* 0x000fe20000000004 */
[C---:B---3--:R-:W-:Y:S01]  /*ae50*/  FFMA R6, R16.reuse, R84, R61 ;  /* 0x0000005410067223 */ /* 0x048fe2000000003d */
[----:B------:R-:W-:Y:S01]  /*ae60*/  FFMA R4, R16, R72, R31 ;  /* 0x0000004810047223 */ /* 0x000fe2000000001f */
        /* <DEDUP_REMOVED lines=9> */
[----:B------:R-:W-:Y:S01]  /*af00*/  FFMA R8, R18, R74, R13 ;  /* 0x0000004a12087223 */ /* 0x000fe2000000000d */
[----:B------:R-:W-:Y:S01]  /*af10*/  FFMA R141, R19, R87, R12 ;  /* 0x00000057138d7223 */ /* 0x000fe2000000000c */
[C---:B------:R-:W-:Y:S01]  /*af20*/  FFMA R11, R17.reuse, R81, R60 ;  /* 0x00000051110b7223 */ /* 0x040fe2000000003c */
[----:B------:R-:W3:Y:S01]  /*af30*/  LDS.128 R12, [R0.X4+UR5+0x18c0] ;  /* 0x0018c005000c7984 */ /* 0x000ee20008004c00 */
[----:B------:R-:W-:Y:S01]  /*af40*/  FFMA R17, R17, R77, R62 ;  /* 0x0000004d11117223 */ /* 0x000fe2000000003e */
[C---:B-1----:R-:W-:Y:S01]  /*af50*/  FFMA R66, R20.reuse, R84, R66 ;  /* 0x0000005414427223 */ /* 0x042fe20000000042 */
[----:B------:R-:W-:Y:S01]  /*af60*/  FFMA R64, R20, R72, R64 ;  /* 0x0000004814407223 */ /* 0x000fe20000000040 */
[----:B------:R-:W-:Y:S01]  /*af70*/  FFMA R139, R19, R75, R8 ;  /* 0x0000004b138b7223 */ /* 0x000fe20000000008 */
[----:B------:R-:W-:Y:S01]  /*af80*/  FFMA R138, R18, R78, R17 ;  /* 0x0000004e128a7223 */ /* 0x000fe20000000011 */
[----:B------:R-:W-:Y:S01]  /*af90*/  FFMA R8, R20, R80, R65 ;  /* 0x0000005014087223 */ /* 0x000fe20000000041 */
[C---:B------:R-:W-:Y:S01]  /*afa0*/  FFMA R3, R21.reuse, R85, R66 ;  /* 0x0000005515037223 */ /* 0x040fe20000000042 */
[C---:B------:R-:W-:Y:S01]  /*afb0*/  FFMA R17, R21.reuse, R73, R64 ;  /* 0x0000004915117223 */ /* 0x040fe20000000040 */
        /* <DEDUP_REMOVED lines=8> */
[----:B------:R-:W1:Y:S01]  /*b040*/  LDS.128 R16, [R0.X4+UR5+0x1940] ;  /* 0x0019400500107984 */ /* 0x000e620008004c00 */
[----:B------:R-:W-:Y:S01]  /*b050*/  FFMA R137, R23, R87, R8 ;  /* 0x0000005717897223 */ /* 0x000fe20000000008 */
        /* <DEDUP_REMOVED lines=28> */
[----:B------:R-:W2:Y:S01]  /*b220*/  LDS.128 R44, [R0.X4+UR5+0x2040] ;  /* 0x00204005002c7984 */ /* 0x000ea20008004c00 */
[C---:B------:R-:W-:Y:S01]  /*b230*/  FFMA R108, R6.reuse, R86, R3 ;  /* 0x00000056066c7223 */ /* 0x040fe20000000003 */
[C---:B------:R-:W-:Y:S01]  /*b240*/  FFMA R110, R6.reuse, R74, R21 ;  /* 0x0000004a066e7223 */ /* 0x040fe20000000015 */
        /* <DEDUP_REMOVED lines=12> */
[C---:B-1----:R-:W-:Y:S01]  /*b310*/  FFMA R4, R16.reuse, R80, R99 ;  /* 0x0000005010047223 */ /* 0x042fe20000000063 */
        /* <DEDUP_REMOVED lines=30> */
[----:B------:R-:W-:Y:S01]  /*b500*/  FFMA R96, R44, R80, R96 ;  /* 0x000000502c607223 */ /* 0x000fe20000000060 */
[----:B------:R-:W-:Y:S01]  /*b510*/  FFMA R14, R14, R78, R13 ;  /* 0x0000004e0e0e7223 */ /* 0x000fe2000000000d */
[C---:B------:R-:W-:Y:S01]  /*b520*/  FFMA R3, R45.reuse, R85, R6 ;  /* 0x000000552d037223 */ /* 0x040fe20000000006 */
[C---:B------:R-:W-:Y:S01]  /*b530*/  FFMA R13, R45.reuse, R73, R4 ;  /* 0x000000492d0d7223 */ /* 0x040fe20000000004 */
[----:B------:R-:W-:Y:S01]  /*b540*/  FFMA R44, R44, R76, R135 ;  /* 0x0000004c2c2c7223 */ /* 0x000fe20000000087 */
[----:B------:R-:W1:Y:S01]  /*b550*/  LDS.128 R4, [R0.X4+UR5+0x21c0] ;  /* 0x0021c00500047984 */ /* 0x000e620008004c00 */
        /* <DEDUP_REMOVED lines=30> */
[-C--:B------:R-:W-:Y:S01]  /*b740*/  FFMA R36, R36, R76.reuse, R131 ;  /* 0x0000004c24247223 */ /* 0x080fe20000000083 */
        /* <DEDUP_REMOVED lines=9> */
[----:B------:R-:W4:Y:S01]  /*b7e0*/  LDS.128 R56, [R0.X4+UR5+0x2940] ;  /* 0x0029400500387984 */ /* 0x000f220008004c00 */
[C---:B------:R-:W-:Y:S01]  /*b7f0*/  FFMA R35, R39.reuse, R87, R16 ;  /* 0x0000005727237223 */ /* 0x040fe20000000010 */
[C---:B------:R-:W-:Y:S01]  /*b800*/  FFMA R37, R39.reuse, R83, R14 ;  /* 0x0000005327257223 */ /* 0x040fe2000000000e */
[C---:B------:R-:W-:Y:S01]  /*b810*/  FFMA R38, R39.reuse, R75, R12 ;  /* 0x0000004b27267223 */ /* 0x040fe2000000000c */
[C---:B-1----:R-:W-:Y:S01]  /*b820*/  FFMA R184, R4.reuse, R72, R184 ;  /* 0x0000004804b87223 */ /* 0x042fe200000000b8 */
[----:B------:R-:W-:Y:S01]  /*b830*/  FFMA R39, R39, R79, R8 ;  /* 0x0000004f27277223 */ /* 0x000fe20000000008 */
        /* <DEDUP_REMOVED lines=18> */
[C---:B--2---:R-:W-:Y:S01]  /*b960*/  FFMA R4, R28.reuse, R72, R181 ;  /* 0x000000481c047223 */ /* 0x044fe200000000b5 */
[C---:B------:R-:W-:Y:S01]  /*b970*/  FFMA R136, R23.reuse, R83, R136 ;  /* 0x0000005317887223 */ /* 0x040fe20000000088 */
[----:B------:R-:W-:Y:S01]  /*b980*/  FFMA R116, R23, R75, R116 ;  /* 0x0000004b17747223 */ /* 0x000fe20000000074 */
[C---:B------:R-:W-:Y:S01]  /*b990*/  FFMA R23, R7.reuse, R87, R8 ;  /* 0x0000005707177223 */ /* 0x040fe20000000008 */
[C---:B------:R-:W-:Y:S01]  /*b9a0*/  FFMA R26, R7.reuse, R83, R26 ;  /* 0x00000053071a7223 */ /* 0x040fe2000000001a */
[----:B------:R-:W-:Y:S01]  /*b9b0*/  FFMA R24, R7, R79, R24 ;  /* 0x0000004f07187223 */ /* 0x000fe20000000018 */
[----:B------:R-:W-:Y:S01]  /*b9c0*/  FFMA R7, R29, R73, R4 ;  /* 0x000000491d077223 */ /* 0x000fe20000000004 */
[----:B------:R-:W-:Y:S01]  /*b9d0*/  FFMA R6, R28, R84, R183 ;  /* 0x000000541c067223 */ /* 0x000fe200000000b7 */
[C---:B------:R-:W-:Y:S01]  /*b9e0*/  FFMA R104, R15.reuse, R87, R104 ;  /* 0x000000570f687223 */ /* 0x040fe20000000068 */
[----:B------:R-:W-:Y:S01]  /*b9f0*/  FFMA R106, R15, R75, R106 ;  /* 0x0000004b0f6a7223 */ /* 0x000fe2000000006a */
[----:B------:R-:W-:Y:S01]  /*ba00*/  FFMA R4, R30, R74, R7 ;  /* 0x0000004a1e047223 */ /* 0x000fe20000000007 */
[----:B------:R-:W-:Y:S01]  /*ba10*/  FFMA R3, R29, R85, R6 ;  /* 0x000000551d037223 */ /* 0x000fe20000000006 */
[----:B------:R-:W2:Y:S01]  /*ba20*/  LDS.128 R52, [R0.X4+UR5+0x3040] ;  /* 0x0030400500347984 */ /* 0x000ea20008004c00 */
[-C--:B------:R-:W-:Y:S01]  /*ba30*/  FFMA R182, R28, R80.reuse, R182 ;  /* 0x000000501cb67223 */ /* 0x080fe200000000b6 */
[----:B------:R-:W-:Y:S01]  /*ba40*/  FFMA R15, R31, R75, R4 ;  /* 0x0000004b1f0f7223 */ /* 0x000fe20000000004 */
[----:B---3--:R-:W-:Y:S01]  /*ba50*/  FFMA R4, R60, R80, R179 ;  /* 0x000000503c047223 */ /* 0x008fe200000000b3 */
[----:B------:R-:W-:Y:S01]  /*ba60*/  FFMA R6, R30, R86, R3 ;  /* 0x000000561e067223 */ /* 0x000fe20000000003 */
[----:B------:R-:W-:Y:S01]  /*ba70*/  FFMA R128, R28, R76, R128 ;  /* 0x0000004c1c807223 */ /* 0x000fe20000000080 */
[-C--:B------:R-:W-:Y:S01]  /*ba80*/  FFMA R5, R29, R81.reuse, R182 ;  /* 0x000000511d057223 */ /* 0x080fe200000000b6 */
        /* <DEDUP_REMOVED lines=9> */
[----:B----4-:R-:W-:Y:S01]  /*bb20*/  FFMA R6, R56, R72, R175 ;  /* 0x0000004838067223 */ /* 0x010fe200000000af */
[C---:B------:R-:W-:Y:S01]  /*bb30*/  FFMA R5, R61.reuse, R85, R180 ;  /* 0x000000553d057223 */ /* 0x040fe200000000b4 */
[C---:B------:R-:W-:Y:S01]  /*bb40*/  FFMA R11, R61.reuse, R73, R178 ;  /* 0x000000493d0b7223 */ /* 0x040fe200000000b2 */
        /* <DEDUP_REMOVED lines=8> */
[----:B------:R-:W3:Y:S01]  /*bbd0*/  LDS.128 R28, [R0.X4+UR5+0x30c0] ;  /* 0x0030c005001c7984 */ /* 0x000ee20008004c00 */
[----:B------:R-:W-:Y:S01]  /*bbe0*/  FFMA R20, R58, R74, R21 ;  /* 0x0000004a3a147223 */ /* 0x000fe20000000015 */
[----:B------:R-:W-:Y:S01]  /*bbf0*/  FFMA R176, R56, R80, R176 ;  /* 0x0000005038b07223 */ /* 0x000fe200000000b0 */
[----:B------:R-:W-:Y:S01]  /*bc00*/  FFMA R22, R58, R86, R5 ;  /* 0x000000563a167223 */ /* 0x000fe20000000005 */
[C---:B-1----:R-:W-:Y:S01]  /*bc10*/  FFMA R174, R16.reuse, R84, R174 ;  /* 0x0000005410ae7223 */ /* 0x042fe200000000ae */
        /* <DEDUP_REMOVED lines=15> */
[----:B------:R-:W-:Y:S01]  /*bd10*/  FFMA R11, R63, R79, R62 ;  /* 0x0000004f3f0b7223 */ /* 0x000fe2000000003e */
[----:B------:R-:W-:Y:S01]  /*bd20*/  FFMA R57, R57, R77, R56 ;  /* 0x0000004d39397223 */ /* 0x000fe20000000038 */
[-C--:B------:R-:W-:Y:S01]  /*bd30*/  FFMA R13, R59, R87.reuse, R22 ;  /* 0x000000573b0d7223 */ /* 0x080fe20000000016 */
[----:B------:R-:W1:Y:S01]  /*bd40*/  LDS.128 R60, [R0.X4+UR5+0x3140] ;  /* 0x00314005003c7984 */ /* 0x000e620008004c00 */
[C---:B------:R-:W-:Y:S01]  /*bd50*/  FFMA R32, R18.reuse, R86, R21 ;  /* 0x0000005612207223 */ /* 0x040fe20000000015 */
[C---:B------:R-:W-:Y:S01]  /*bd60*/  FFMA R22, R18.reuse, R82, R25 ;  /* 0x0000005212167223 */ /* 0x040fe20000000019 */
[C---:B------:R-:W-:Y:S01]  /*bd70*/  FFMA R16, R18.reuse, R74, R33 ;  /* 0x0000004a12107223 */ /* 0x040fe20000000021 */
[-C--:B------:R-:W-:Y:S01]  /*bd80*/  FFMA R20, R18, R78.reuse, R17 ;  /* 0x0000004e12147223 */ /* 0x080fe20000000011 */
        /* <DEDUP_REMOVED lines=36> */
[----:B------:R-:W4:Y:S01]  /*bfd0*/  LDS.128 R96, [R0.X4+UR5+0x38c0] ;  /* 0x0038c00500607984 */ /* 0x000f220008004c00 */
        /* <DEDUP_REMOVED lines=15> */
[----:B------:R-:W-:Y:S01]  /*c0d0*/  FFMA R60, R62, R74, R67 ;  /* 0x0000004a3e3c7223 */ /* 0x000fe20000000043 */
[----:B--2---:R-:W-:Y:S01]  /*c0e0*/  FFMA R154, R56, R76, R154 ;  /* 0x0000004c389a7223 */ /* 0x004fe2000000009a */
        /* <DEDUP_REMOVED lines=8> */
[----:B------:R-:W1:Y:S01]  /*c170*/  LDS.128 R88, [R0.X4+UR5+0x3940] ;  /* 0x0039400500587984 */ /* 0x000e620008004c00 */
[C---:B------:R-:W-:Y:S01]  /*c180*/  FFMA R162, R56.reuse, R84, R162 ;  /* 0x0000005438a27223 */ /* 0x040fe200000000a2 */
        /* <DEDUP_REMOVED lines=11> */
[----:B---3--:R-:W-:Y:S01]  /*c240*/  FFMA R56, R52, R76, R147 ;  /* 0x0000004c34387223 */ /* 0x008fe20000000093 */
[C---:B------:R-:W-:Y:S01]  /*c250*/  FFMA R226, R58.reuse, R86, R61 ;  /* 0x000000563ae27223 */ /* 0x040fe2000000003d */
[C---:B------:R-:W-:Y:S01]  /*c260*/  FFMA R60, R58.reuse, R82, R63 ;  /* 0x000000523a3c7223 */ /* 0x040fe2000000003f */
[----:B------:R-:W-:Y:S01]  /*c270*/  FFMA R224, R58, R74, R57 ;  /* 0x0000004a3ae07223 */ /* 0x000fe20000000039 */
[C---:B------:R-:W-:Y:S01]  /*c280*/  FFMA R58, R52.reuse, R84, R153 ;  /* 0x00000054343a7223 */ /* 0x040fe20000000099 */
[C---:B------:R-:W-:Y:S01]  /*c290*/  FFMA R152, R52.reuse, R80, R152 ;  /* 0x0000005034987223 */ /* 0x040fe20000000098 */
[----:B------:R-:W-:Y:S01]  /*c2a0*/  FFMA R52, R52, R72, R151 ;  /* 0x0000004834347223 */ /* 0x000fe20000000097 */
        /* <DEDUP_REMOVED lines=10> */
[-C--:B------:R-:W-:Y:S01]  /*c350*/  FFMA R199, R95, R79.reuse, R94 ;  /* 0x0000004f5fc77223 */ /* 0x080fe2000000005e */
[C---:B------:R-:W-:Y:S01]  /*c360*/  FFMA R120, R54.reuse, R86, R57 ;  /* 0x0000005636787223 */ /* 0x040fe20000000039 */
[----:B------:R-:W2:Y:S01]  /*c370*/  LDS.128 R92, [R0.X4+UR5+0x39c0] ;  /* 0x0039c005005c7984 */ /* 0x000ea20008004c00 */
[C---:B------:R-:W-:Y:S01]  /*c380*/  FFMA R56, R54.reuse, R82, R59 ;  /* 0x0000005236387223 */ /* 0x040fe2000000003b */
[----:B------:R-:W-:Y:S01]  /*c390*/  FFMA R118, R54, R74, R53 ;  /* 0x0000004a36767223 */ /* 0x000fe20000000035 */
[C---:B------:R-:W-:Y:S01]  /*c3a0*/  FFMA R121, R55.reuse, R79, R52 ;  /* 0x0000004f37797223 */ /* 0x040fe20000000034 */
[C---:B----4-:R-:W-:Y:S01]  /*c3b0*/  FFMA R148, R96.reuse, R72, R148 ;  /* 0x0000004860947223 */ /* 0x050fe20000000094 */
        /* <DEDUP_REMOVED lines=12> */
[----:B------:R-:W-:Y:S01]  /*c480*/  LDS.128 R52, [R9+0x50] ;  /* 0x0000500009347984 */ /* 0x000fe20000000c00 */
[----:B------:R-:W-:Y:S01]  /*c490*/  FFMA R97, R97, R85, R150 ;  /* 0x0000005561617223 */ /* 0x000fe20000000096 */
[C---:B------:R-:W-:Y:S01]  /*c4a0*/  FFMA R123, R99.reuse, R83, R126 ;  /* 0x00000053637b7223 */ /* 0x040fe2000000007e */
[C---:B------:R-:W-:Y:S01]  /*c4b0*/  FFMA R125, R99.reuse, R79, R96 ;  /* 0x0000004f637d7223 */ /* 0x040fe20000000060 */
[----:B------:R-:W-:Y:S01]  /*c4c0*/  LDS.128 R60, [R9+0x150] ;  /* 0x00015000093c7984 */ /* 0x000fe20000000c00 */
[----:B-1----:R-:W-:Y:S01]  /*c4d0*/  FFMA R96, R88, R80, R229 ;  /* 0x0000005058607223 */ /* 0x002fe200000000e5 */
[----:B------:R-:W-:Y:S01]  /*c4e0*/  FFMA R124, R98, R86, R97 ;  /* 0x00000056627c7223 */ /* 0x000fe20000000061 */
[----:B------:R-:W-:Y:S01]  /*c4f0*/  FFMA R122, R99, R75, R122 ;  /* 0x0000004b637a7223 */ /* 0x000fe2000000007a */
[----:B------:R-:W1:Y:S01]  /*c500*/  LDS.128 R64, [R0.X4+UR5+0x50] ;  /* 0x0000500500407984 */ /* 0x000e620008004c00 */
[----:B------:R-:W-:Y:S01]  /*c510*/  FFMA R129, R89, R81, R96 ;  /* 0x0000005159817223 */ /* 0x000fe20000000060 */
[----:B------:R-:W-:Y:S01]  /*c520*/  FFMA R124, R99, R87, R124 ;  /* 0x00000057637c7223 */ /* 0x000fe2000000007c */
[C---:B------:R-:W-:Y:S01]  /*c530*/  FFMA R230, R88.reuse, R84, R230 ;  /* 0x0000005458e67223 */ /* 0x040fe200000000e6 */
[----:B------:R-:W3:Y:S01]  /*c540*/  LDS.128 R56, [R9+0xd0] ;  /* 0x0000d00009387984 */ /* 0x000ee20000000c00 */
[C---:B------:R-:W-:Y:S01]  /*c550*/  FFMA R228, R88.reuse, R72, R228 ;  /* 0x0000004858e47223 */ /* 0x040fe200000000e4 */
[----:B------:R-:W-:Y:S01]  /*c560*/  FFMA R88, R88, R76, R227 ;  /* 0x0000004c58587223 */ /* 0x000fe200000000e3 */
[C---:B------:R-:W-:Y:S01]  /*c570*/  FFMA R127, R89.reuse, R85, R230 ;  /* 0x00000055597f7223 */ /* 0x040fe200000000e6 */
[----:B------:R-:W4:Y:S01]  /*c580*/  LDS.128 R68, [R9+0x1d0] ;  /* 0x0001d00009447984 */ /* 0x000f220000000c00 */
[C---:B------:R-:W-:Y:S01]  /*c590*/  FFMA R131, R89.reuse, R73, R228 ;  /* 0x0000004959837223 */ /* 0x040fe200000000e4 */
[----:B------:R-:W-:Y:S01]  /*c5a0*/  FFMA R89, R89, R77, R88 ;  /* 0x0000004d59597223 */ /* 0x000fe20000000058 */
[C---:B------:R-:W-:Y:S01]  /*c5b0*/  FFMA R88, R90.reuse, R86, R127 ;  /* 0x000000565a587223 */ /* 0x040fe2000000007f */
[----:B------:R-:W5:Y:S01]  /*c5c0*/  LDS.128 R96, [R0.X4+UR5+0xd0] ;  /* 0x0000d00500607984 */ /* 0x000f620008004c00 */
        /* <DEDUP_REMOVED lines=23> */
[----:B------:R-:W2:Y:S01]  /*c740*/  S2R R229, SR_TID.X ;  /* 0x0000000000e57919 */ /* 0x000ea20000002100 */
[----:B------:R-:W-:Y:S01]  /*c750*/  FFMA R95, R95, R79, R78 ;  /* 0x0000004f5f5f7223 */ /* 0x000fe2000000004e */
[C---:B-1----:R-:W-:Y:S01]  /*c760*/  FFMA R72, R64.reuse, R52, R217 ;  /* 0x0000003440487223 */ /* 0x042fe200000000d9 */
[C---:B------:R-:W-:Y:S01]  /*c770*/  FFMA R74, R64.reuse, R60, R219 ;  /* 0x0000003c404a7223 */ /* 0x040fe200000000db */
[----:B---3--:R-:W-:-:S02]  /*c780*/  FFMA R218, R64, R56, R218 ;  /* 0x0000003840da7223 */ /* 0x008fc400000000da */
[C---:B------:R-:W-:Y:S01]  /*c790*/  FFMA R81, R65.reuse, R53, R72 ;  /* 0x0000003541517223 */ /* 0x040fe20000000048 */
[C---:B------:R-:W-:Y:S01]  /*c7a0*/  FFMA R77, R65.reuse, R61, R74 ;  /* 0x0000003d414d7223 */ /* 0x040fe2000000004a */
[----:B----4-:R-:W-:Y:S01]  /*c7b0*/  FFMA R64, R64, R68, R201 ;  /* 0x0000004440407223 */ /* 0x010fe200000000c9 */
[C---:B------:R-:W-:Y:S01]  /*c7c0*/  FFMA R79, R65.reuse, R57, R218 ;  /* 0x00000039414f7223 */ /* 0x040fe200000000da */
[----:B------:R-:W1:Y:S01]  /*c7d0*/  LDS.128 R72, [R0.X4+UR5+0x1d0] ;  /* 0x0001d00500487984 */ /* 0x000e620008004c00 */
[C---:B------:R-:W-:Y:S01]  /*c7e0*/  FFMA R92, R66.reuse, R54, R81 ;  /* 0x00000036425c7223 */ /* 0x040fe20000000051 */
        /* <DEDUP_REMOVED lines=103> */
[----:B------:R-:W-:Y:S01]  /*ce60*/  FFMA R81, R81, R53, R192 ;  /* 0x0000003551517223 */ /* 0x000fe200000000c0 */
[----:B------:R-:W-:Y:S01]  /*ce70*/  FFMA R182, R82, R58, R155 ;  /* 0x0000003a52b67223 */ /* 0x000fe2000000009b */
[C---:B------:R-:W-:Y:S01]  /*ce80*/  FFMA R183, R83.reuse, R63, R80 ;  /* 0x0000003f53b77223 */ /* 0x040fe20000000050 */
        /* <DEDUP_REMOVED lines=176> */
[----:B------:R-:W-:Y:S01]  /*d990*/  FFMA R73, R77, R57, R42 ;  /* 0x000000394d497223 */ /* 0x000fe2000000002a */
[C---:B------:R-:W-:Y:S01]  /*d9a0*/  FFMA R150, R67.reuse, R59, R150 ;  /* 0x0000003b43967223 */ /* 0x040fe20000000096 */
        /* <DEDUP_REMOVED lines=8> */
[----:B------:R-:W-:Y:S01]  /*da30*/  FFMA R139, R79, R59, R64 ;  /* 0x0000003b4f8b7223 */ /* 0x000fe20000000040 */
        /* <DEDUP_REMOVED lines=35> */
[----:B------:R-:W-:Y:S01]  /*dc70*/  LDS.128 R100, [R0.X4+UR5+0x39d0] ;  /* 0x0039d00500647984 */ /* 0x000fe20008004c00 */
        /* <DEDUP_REMOVED lines=18> */
[----:B------:R-:W-:Y:S01]  /*dda0*/  FFMA R15, R43, R55, R42 ;  /* 0x000000372b0f7223 */ /* 0x000fe2000000002a */
[C---:B------:R-:W-:Y:S01]  /*ddb0*/  FFMA R24, R64.reuse, R68, R12 ;  /* 0x0000004440187223 */ /* 0x040fe2000000000c */
[----:B------:R-:W1:Y:S01]  /*ddc0*/  LDS.128 R40, [R0.X4+UR5+0x3050] ;  /* 0x0030500500287984 */ /* 0x000e620008004c00 */
[----:B------:R-:W-:Y:S01]  /*ddd0*/  FFMA R12, R64, R60, R7 ;  /* 0x0000003c400c7223 */ /* 0x000fe20000000007 */
[----:B------:R-:W-:Y:S01]  /*dde0*/  FFMA R4, R66, R58, R23 ;  /* 0x0000003a42047223 */ /* 0x000fe20000000017 */
[----:B------:R-:W-:Y:S01]  /*ddf0*/  FFMA R64, R64, R52, R11 ;  /* 0x0000003440407223 */ /* 0x000fe2000000000b */
[C---:B------:R-:W-:Y:S01]  /*de00*/  FFMA R7, R65.reuse, R69, R24 ;  /* 0x0000004541077223 */ /* 0x040fe20000000018 */
[----:B------:R-:W-:Y:S01]  /*de10*/  FFMA R11, R65, R61, R12 ;  /* 0x0000003d410b7223 */ /* 0x000fe2000000000c */
[----:B------:R-:W-:Y:S01]  /*de20*/  FFMA R23, R67, R59, R4 ;  /* 0x0000003b43177223 */ /* 0x000fe20000000004 */
[C---:B---3--:R-:W-:Y:S01]  /*de30*/  FFMA R6, R48.reuse, R60, R6 ;  /* 0x0000003c30067223 */ /* 0x048fe20000000006 */
[----:B------:R-:W-:Y:S01]  /*de40*/  FFMA R4, R48, R56, R5 ;  /* 0x0000003830047223 */ /* 0x000fe20000000005 */
[C---:B------:R-:W-:Y:S01]  /*de50*/  FFMA R24, R66.reuse, R62, R11 ;  /* 0x0000003e42187223 */ /* 0x040fe2000000000b */
[----:B------:R-:W-:Y:S01]  /*de60*/  FFMA R12, R66, R70, R7 ;  /* 0x00000046420c7223 */ /* 0x000fe20000000007 */
[C---:B------:R-:W-:Y:S01]  /*de70*/  FFMA R27, R49.reuse, R61, R6 ;  /* 0x0000003d311b7223 */ /* 0x040fe20000000006 */
[----:B------:R-:W-:Y:S01]  /*de80*/  FFMA R35, R49, R57, R4 ;  /* 0x0000003931237223 */ /* 0x000fe20000000004 */
[----:B------:R-:W-:Y:S01]  /*de90*/  FFMA R11, R67, R63, R24 ;  /* 0x0000003f430b7223 */ /* 0x000fe20000000018 */
[----:B------:R-:W3:Y:S01]  /*dea0*/  LDS.128 R4, [R0.X4+UR5+0x30d0] ;  /* 0x0030d00500047984 */ /* 0x000ee20008004c00 */
[C---:B------:R-:W-:Y:S01]  /*deb0*/  FFMA R24, R48.reuse, R68, R13 ;  /* 0x0000004430187223 */ /* 0x040fe2000000000d */
[----:B------:R-:W-:Y:S01]  /*dec0*/  FFMA R10, R48, R52, R10 ;  /* 0x00000034300a7223 */ /* 0x000fe2000000000a */
[----:B------:R-:W-:Y:S01]  /*ded0*/  FFMA R77, R77, R53, R76 ;  /* 0x000000354d4d7223 */ /* 0x000fe2000000004c */
[----:B------:R-:W-:Y:S01]  /*dee0*/  FFMA R126, R72, R56, R126 ;  /* 0x00000038487e7223 */ /* 0x000fe2000000007e */
[C---:B------:R-:W-:Y:S01]  /*def0*/  FFMA R13, R49.reuse, R69, R24 ;  /* 0x00000045310d7223 */ /* 0x040fe20000000018 */
[----:B------:R-:W-:Y:S01]  /*df00*/  FFMA R49, R49, R53, R10 ;  /* 0x0000003531317223 */ /* 0x000fe2000000000a */
[C---:B------:R-:W-:Y:S01]  /*df10*/  FFMA R10, R50.reuse, R62, R27 ;  /* 0x0000003e320a7223 */ /* 0x040fe2000000001b */
[C---:B------:R-:W-:Y:S01]  /*df20*/  FFMA R24, R50.reuse, R58, R35 ;  /* 0x0000003a32187223 */ /* 0x040fe20000000023 */
[----:B------:R-:W-:Y:S01]  /*df30*/  FFMA R26, R50, R70, R13 ;  /* 0x00000046321a7223 */ /* 0x000fe2000000000d */
[----:B--2---:R-:W-:Y:S01]  /*df40*/  FFMA R16, R44, R56, R16 ;  /* 0x000000382c107223 */ /* 0x004fe20000000010 */
        /* <DEDUP_REMOVED lines=12> */
[----:B------:R-:W2:Y:S01]  /*e010*/  LDS.128 R16, [R0.X4+UR5+0x3150] ;  /* 0x0031500500107984 */ /* 0x000ea20008004c00 */
[----:B------:R-:W-:Y:S01]  /*e020*/  FFMA R26, R46, R62, R35 ;  /* 0x0000003e2e1a7223 */ /* 0x000fe20000000023 */
[C---:B------:R-:W-:Y:S01]  /*e030*/  FFMA R27, R47.reuse, R59, R38 ;  /* 0x0000003b2f1b7223 */ /* 0x040fe20000000026 */
[----:B------:R-:W-:Y:S01]  /*e040*/  FFMA R35, R47, R71, R44 ;  /* 0x000000472f237223 */ /* 0x000fe2000000002c */
[----:B-1----:R-:W-:Y:S01]  /*e050*/  FFMA R38, R40, R52, R25 ;  /* 0x0000003428267223 */ /* 0x002fe20000000019 */
        /* <DEDUP_REMOVED lines=31> */
[----:B------:R-:W4:Y:S01]  /*e250*/  LDS.128 R40, [R0.X4+UR5+0x38d0] ;  /* 0x0038d00500287984 */ /* 0x000f220008004c00 */
[----:B------:R-:W-:Y:S01]  /*e260*/  FFMA R51, R51, R55, R50 ;  /* 0x0000003733337223 */ /* 0x000fe20000000032 */
        /* <DEDUP_REMOVED lines=18> */
[----:B------:R-:W-:Y:S01]  /*e390*/  FFMA R16, R44, R60, R225 ;  /* 0x0000003c2c107223 */ /* 0x000fe200000000e1 */
        /* <DEDUP_REMOVED lines=14> */
[C---:B---3--:R-:W-:Y:S01]  /*e480*/  FFMA R118, R28.reuse, R56, R118 ;  /* 0x000000381c767223 */ /* 0x048fe20000000076 */
[C---:B------:R-:W-:Y:S01]  /*e490*/  FFMA R18, R28.reuse, R60, R119 ;  /* 0x0000003c1c127223 */ /* 0x040fe20000000077 */
[C---:B------:R-:W-:Y:S01]  /*e4a0*/  FFMA R120, R28.reuse, R68, R120 ;  /* 0x000000441c787223 */ /* 0x040fe20000000078 */
[-C--:B------:R-:W-:Y:S01]  /*e4b0*/  FFMA R16, R28, R52.reuse, R121 ;  /* 0x000000341c107223 */ /* 0x080fe20000000079 */
[C---:B------:R-:W-:Y:S01]  /*e4c0*/  FFMA R33, R29.reuse, R57, R118 ;  /* 0x000000391d217223 */ /* 0x040fe20000000076 */
[C---:B------:R-:W-:Y:S01]  /*e4d0*/  FFMA R19, R29.reuse, R61, R18 ;  /* 0x0000003d1d137223 */ /* 0x040fe20000000012 */
[C---:B------:R-:W-:Y:S01]  /*e4e0*/  FFMA R17, R29.reuse, R69, R120 ;  /* 0x000000451d117223 */ /* 0x040fe20000000078 */
[----:B------:R-:W-:Y:S01]  /*e4f0*/  FFMA R29, R29, R53, R16 ;  /* 0x000000351d1d7223 */ /* 0x000fe20000000010 */
[C---:B----4-:R-:W-:Y:S01]  /*e500*/  FFMA R28, R40.reuse, R52, R125 ;  /* 0x00000034281c7223 */ /* 0x050fe2000000007d */
        /* <DEDUP_REMOVED lines=20> */
[----:B------:R-:W-:Y:S01]  /*e650*/  FFMA R113, R79, R55, R78 ;  /* 0x000000374f717223 */ /* 0x000fe2000000004e */
[----:B------:R-:W-:Y:S01]  /*e660*/  FFMA R72, R72, R68, R127 ;  /* 0x0000004448487223 */ /* 0x000fe2000000007f */
[----:B------:R-:W-:Y:S01]  /*e670*/  LDS.128 R28, [R9+0xe0] ;  /* 0x0000e000091c7984 */ /* 0x000fe20000000c00 */
[C---:B------:R-:W-:Y:S01]  /*e680*/  FFMA R36, R42.reuse, R70, R33 ;  /* 0x000000462a247223 */ /* 0x040fe20000000021 */
[C---:B------:R-:W-:Y:S01]  /*e690*/  FFMA R206, R42.reuse, R62, R39 ;  /* 0x0000003e2ace7223 */ /* 0x040fe20000000027 */
        /* <DEDUP_REMOVED lines=13> */
[----:B------:R-:W2:Y:S01]  /*e770*/  LDS.128 R76, [R9+0x1e0] ;  /* 0x0001e000094c7984 */ /* 0x000ea20000000c00 */
        /* <DEDUP_REMOVED lines=8> */
[C---:B------:R-:W-:Y:S01]  /*e800*/  FFMA R201, R75.reuse, R59, R32 ;  /* 0x0000003b4bc97223 */ /* 0x040fe20000000020 */
[----:B------:R-:W-:Y:S01]  /*e810*/  FFMA R200, R75, R55, R200 ;  /* 0x000000374bc87223 */ /* 0x000fe200000000c8 */
[----:B------:R-:W-:Y:S01]  /*e820*/  FFMA R61, R101, R61, R84 ;  /* 0x0000003d653d7223 */ /* 0x000fe20000000054 */
[----:B------:R-:W4:Y:S01]  /*e830*/  LDS.128 R72, [R0.X4+UR5+0x160] ;  /* 0x0001600500487984 */ /* 0x000f220008004c00 */
[----:B------:R-:W-:Y:S01]  /*e840*/  FFMA R5, R7, R63, R50 ;  /* 0x0000003f07057223 */ /* 0x000fe20000000032 */
[----:B------:R-:W-:Y:S01]  /*e850*/  FFMA R68, R100, R68, R87 ;  /* 0x0000004464447223 */ /* 0x000fe20000000057 */
[----:B------:R-:W-:Y:S01]  /*e860*/  FFMA R198, R102, R62, R61 ;  /* 0x0000003e66c67223 */ /* 0x000fe2000000003d */
[-C--:B------:R-:W-:Y:S01]  /*e870*/  FFMA R12, R67, R71.reuse, R12 ;  /* 0x00000047430c7223 */ /* 0x080fe2000000000c */
[----:B------:R-:W-:Y:S01]  /*e880*/  FFMA R6, R7, R71, R6 ;  /* 0x0000004707067223 */ /* 0x000fe20000000006 */
[----:B------:R-:W-:Y:S01]  /*e890*/  FFMA R69, R101, R69, R68 ;  /* 0x0000004565457223 */ /* 0x000fe20000000044 */
[----:B------:R-:W-:Y:S01]  /*e8a0*/  FFMA R198, R103, R63, R198 ;  /* 0x0000003f67c67223 */ /* 0x000fe200000000c6 */
[----:B------:R-:W-:Y:S01]  /*e8b0*/  FFMA R52, R100, R52, R95 ;  /* 0x0000003464347223 */ /* 0x000fe2000000005f */
[----:B------:R-:W5:Y:S01]  /*e8c0*/  LDS.128 R60, [R0.X4+UR5+0x1e0] ;  /* 0x0001e005003c7984 */ /* 0x000f620008004c00 */
[C---:B------:R-:W-:Y:S01]  /*e8d0*/  FFMA R70, R102.reuse, R70, R69 ;  /* 0x0000004666467223 */ /* 0x040fe20000000045 */
[-C--:B------:R-:W-:Y:S01]  /*e8e0*/  FFMA R65, R65, R53.reuse, R64 ;  /* 0x0000003541417223 */ /* 0x080fe20000000040 */
[----:B------:R-:W-:Y:S01]  /*e8f0*/  FFMA R53, R101, R53, R52 ;  /* 0x0000003565357223 */ /* 0x000fe20000000034 */
[----:B------:R-:W-:Y:S01]  /*e900*/  FFMA R4, R7, R59, R4 ;  /* 0x0000003b07047223 */ /* 0x000fe20000000004 */
[----:B------:R-:W-:Y:S01]  /*e910*/  FFMA R199, R103, R71, R70 ;  /* 0x0000004767c77223 */ /* 0x000fe20000000046 */
[-C--:B------:R-:W-:Y:S01]  /*e920*/  FFMA R7, R7, R55.reuse, R48 ;  /* 0x0000003707077223 */ /* 0x080fe20000000030 */
[----:B------:R-:W5:Y:S01]  /*e930*/  LDS.128 R68, [R0.X4+UR5+0x860] ;  /* 0x0008600500447984 */ /* 0x000f620008004c00 */
[-C--:B------:R-:W-:Y:S01]  /*e940*/  FFMA R196, R102, R54.reuse, R53 ;  /* 0x0000003666c47223 */ /* 0x080fe20000000035 */
[----:B------:R-:W-:Y:S01]  /*e950*/  FFMA R66, R66, R54, R65 ;  /* 0x0000003642427223 */ /* 0x000fe20000000041 */
[----:B------:R-:W-:Y:S01]  /*e960*/  FFMA R56, R100, R56, R85 ;  /* 0x0000003864387223 */ /* 0x000fe20000000055 */
[----:B------:R-:W-:Y:S01]  /*e970*/  SHF.L.U32 R229, R229, 0x2, RZ ;  /* 0x00000002e5e57819 */ /* 0x000fe200000006ff */
[-C--:B------:R-:W-:Y:S01]  /*e980*/  FFMA R196, R103, R55.reuse, R196 ;  /* 0x0000003767c47223 */ /* 0x080fe200000000c4 */
[----:B------:R-:W-:Y:S01]  /*e990*/  FFMA R67, R67, R55, R66 ;  /* 0x0000003743437223 */ /* 0x000fe20000000042 */
[----:B------:R-:W-:Y:S01]  /*e9a0*/  FFMA R57, R101, R57, R56 ;  /* 0x0000003965397223 */ /* 0x000fe20000000038 */
[C---:B-1----:R-:W-:Y:S01]  /*e9b0*/  FFMA R32, R80.reuse, R28, R93 ;  /* 0x0000001c50207223 */ /* 0x042fe2000000005d */
[C---:B------:R-:W-:Y:S01]  /*e9c0*/  FFMA R86, R80.reuse, R16, R86 ;  /* 0x0000001050567223 */ /* 0x040fe20000000056 */
[----:B------:R-:W-:Y:S01]  /*e9d0*/  FFMA R92, R80, R44, R92 ;  /* 0x0000002c505c7223 */ /* 0x000fe2000000005c */
[----:B------:R-:W-:Y:S01]  /*e9e0*/  FFMA R58, R102, R58, R57 ;  /* 0x0000003a663a7223 */ /* 0x000fe20000000039 */
[----:B--2---:R-:W-:Y:S01]  /*e9f0*/  FFMA R94, R80, R76, R94 ;  /* 0x0000004c505e7223 */ /* 0x004fe2000000005e */
        /* <DEDUP_REMOVED lines=17> */
[----:B----4-:R-:W-:Y:S01]  /*eb10*/  FFMA R88, R72, R28, R88 ;  /* 0x0000001c48587223 */ /* 0x010fe20000000058 */
[C---:B------:R-:W-:Y:S01]  /*eb20*/  FFMA R39, R41.reuse, R77, R38 ;  /* 0x0000004d29277223 */ /* 0x040fe20000000026 */
[C---:B------:R-:W-:Y:S01]  /*eb30*/  FFMA R49, R41.reuse, R17, R98 ;  /* 0x0000001129317223 */ /* 0x040fe20000000062 */
        /* <DEDUP_REMOVED lines=10> */
[C---:B------:R-:W-:Y:S01]  /*ebe0*/  FFMA R39, R43.reuse, R19, R48 ;  /* 0x000000132b277223 */ /* 0x040fe20000000030 */
[----:B-----5:R-:W-:Y:S01]  /*ebf0*/  FFMA R130, R60, R28, R130 ;  /* 0x0000001c3c827223 */ /* 0x020fe20000000082 */
[C---:B------:R-:W-:Y:S01]  /*ec00*/  FFMA R40, R43.reuse, R79, R40 ;  /* 0x0000004f2b287223 */ /* 0x040fe20000000028 */
[C---:B------:R-:W-:Y:S01]  /*ec10*/  FFMA R38, R43.reuse, R31, R38 ;  /* 0x0000001f2b267223 */ /* 0x040fe20000000026 */
[----:B------:R-:W-:Y:S01]  /*ec20*/  FFMA R48, R74, R78, R41 ;  /* 0x0000004e4a307223 */ /* 0x000fe20000000029 */
[----:B------:R-:W-:Y:S01]  /*ec30*/  FFMA R43, R43, R47, R42 ;  /* 0x0000002f2b2b7223 */ /* 0x000fe2000000002a */
[----:B------:R-:W-:Y:S01]  /*ec40*/  FFMA R41, R75, R31, R50 ;  /* 0x0000001f4b297223 */ /* 0x000fe20000000032 */
[-C--:B------:R-:W-:Y:S01]  /*ec50*/  FFMA R42, R72, R16.reuse, R89 ;  /* 0x00000010482a7223 */ /* 0x080fe20000000059 */
[C---:B------:R-:W-:Y:S01]  /*ec60*/  FFMA R50, R60.reuse, R16, R131 ;  /* 0x000000103c327223 */ /* 0x040fe20000000083 */
[----:B------:R-:W-:Y:S01]  /*ec70*/  FFMA R55, R61, R29, R130 ;  /* 0x0000001d3d377223 */ /* 0x000fe20000000082 */
[----:B------:R-:W2:Y:S01]  /*ec80*/  LDS.128 R84, [R0.X4+UR5+0x960] ;  /* 0x0009600500547984 */ /* 0x000ea20008004c00 */
[-C--:B------:R-:W-:Y:S01]  /*ec90*/  FFMA R49, R73, R17.reuse, R42 ;  /* 0x0000001149317223 */ /* 0x080fe2000000002a */
[C---:B------:R-:W-:Y:S01]  /*eca0*/  FFMA R53, R61.reuse, R17, R50 ;  /* 0x000000113d357223 */ /* 0x040fe20000000032 */
[----:B------:R-:W-:Y:S01]  /*ecb0*/  FFMA R132, R60, R76, R132 ;  /* 0x0000004c3c847223 */ /* 0x000fe20000000084 */
[----:B------:R-:W-:Y:S01]  /*ecc0*/  FFMA R50, R62, R30, R55 ;  /* 0x0000001e3e327223 */ /* 0x000fe20000000037 */
[----:B------:R-:W-:Y:S01]  /*ecd0*/  FFMA R42, R74, R18, R49 ;  /* 0x000000124a2a7223 */ /* 0x000fe20000000031 */
[C---:B------:R-:W-:Y:S01]  /*ece0*/  FFMA R148, R68.reuse, R76, R148 ;  /* 0x0000004c44947223 */ /* 0x040fe20000000094 */
[----:B------:R-:W-:Y:S01]  /*ecf0*/  FFMA R49, R61, R77, R132 ;  /* 0x0000004d3d317223 */ /* 0x000fe20000000084 */
[----:B------:R-:W-:Y:S01]  /*ed00*/  FFMA R55, R63, R31, R50 ;  /* 0x0000001f3f377223 */ /* 0x000fe20000000032 */
[C---:B------:R-:W-:Y:S01]  /*ed10*/  FFMA R50, R68.reuse, R16, R147 ;  /* 0x0000001044327223 */ /* 0x040fe20000000093 */
[----:B------:R-:W-:Y:S01]  /*ed20*/  FFMA R146, R68, R28, R146 ;  /* 0x0000001c44927223 */ /* 0x000fe20000000092 */
[-C--:B------:R-:W-:Y:S01]  /*ed30*/  FFMA R72, R72, R44.reuse, R91 ;  /* 0x0000002c48487223 */ /* 0x080fe2000000005b */
[----:B------:R-:W-:Y:S01]  /*ed40*/  FFMA R68, R68, R44, R135 ;  /* 0x0000002c44447223 */ /* 0x000fe20000000087 */
[----:B------:R-:W-:Y:S01]  /*ed50*/  FFMA R197, R103, R59, R58 ;  /* 0x0000003b67c57223 */ /* 0x000fe2000000003a */
[----:B------:R-:W3:Y:S01]  /*ed60*/  LDS.128 R88, [R0.X4+UR5+0x9e0] ;  /* 0x0009e00500587984 */ /* 0x000ee20008004c00 */
[C---:B------:R-:W-:Y:S01]  /*ed70*/  FFMA R52, R62.reuse, R78, R49 ;  /* 0x0000004e3e347223 */ /* 0x040fe20000000031 */
[----:B------:R-:W-:Y:S01]  /*ed80*/  FFMA R58, R62, R18, R53 ;  /* 0x000000123e3a7223 */ /* 0x000fe20000000035 */
[C---:B------:R-:W-:Y:S01]  /*ed90*/  FFMA R49, R69.reuse, R77, R148 ;  /* 0x0000004d45317223 */ /* 0x040fe20000000094 */
[C---:B------:R-:W-:Y:S01]  /*eda0*/  FFMA R53, R69.reuse, R17, R50 ;  /* 0x0000001145357223 */ /* 0x040fe20000000032 */
[C---:B------:R-:W-:Y:S01]  /*edb0*/  FFMA R57, R69.reuse, R29, R146 ;  /* 0x0000001d45397223 */ /* 0x040fe20000000092 */
[----:B------:R-:W-:Y:S01]  /*edc0*/  FFMA R69, R69, R45, R68 ;  /* 0x0000002d45457223 */ /* 0x000fe20000000044 */
        /* <DEDUP_REMOVED lines=11> */
[----:B------:R-:W4:Y:S01]  /*ee80*/  LDS.128 R68, [R0.X4+UR5+0x1060] ;  /* 0x0010600500447984 */ /* 0x000f220008004c00 */
[C---:B-1----:R-:W-:Y:S01]  /*ee90*/  FFMA R56, R80.reuse, R76, R191 ;  /* 0x0000004c50387223 */ /* 0x042fe200000000bf */
[----:B------:R-:W-:Y:S01]  /*eea0*/  FFMA R186, R80, R16, R186 ;  /* 0x0000001050ba7223 */ /* 0x000fe200000000ba */
        /* <DEDUP_REMOVED lines=50> */
[----:B----4-:R-:W-:Y:S01]  /*f1d0*/  FFMA R88, R68, R16, R177 ;  /* 0x0000001044587223 */ /* 0x010fe200000000b1 */
        /* <DEDUP_REMOVED lines=13> */
[----:B-1----:R-:W-:Y:S01]  /*f2b0*/  FFMA R174, R80, R16, R174 ;  /* 0x0000001050ae7223 */ /* 0x002fe200000000ae */
        /* <DEDUP_REMOVED lines=19> */
[----:B------:R-:W-:Y:S01]  /*f3f0*/  FFMA R97, R83, R19, R80 ;  /* 0x0000001353617223 */ /* 0x000fe20000000050 */
        /* <DEDUP_REMOVED lines=40> */
[----:B------:R-:W-:Y:S01]  /*f680*/  FFMA R108, R68, R44, R108 ;  /* 0x0000002c446c7223 */ /* 0x000fe2000000006c */
[----:B------:R-:W-:Y:S01]  /*f690*/  FFMA R104, R91, R31, R104 ;  /* 0x0000001f5b687223 */ /* 0x000fe20000000068 */
[----:B------:R-:W-:Y:S01]  /*f6a0*/  FFMA R121, R69, R17, R88 ;  /* 0x0000001145797223 */ /* 0x000fe20000000058 */
[----:B------:R-:W-:Y:S01]  /*f6b0*/  FFMA R107, R91, R47, R90 ;  /* 0x0000002f5b6b7223 */ /* 0x000fe2000000005a */
        /* <DEDUP_REMOVED lines=42> */
[----:B------:R-:W-:Y:S01]  /*f960*/  FFMA R154, R88, R28, R154 ;  /* 0x0000001c589a7223 */ /* 0x000fe2000000009a */
[C---:B------:R-:W-:Y:S01]  /*f970*/  FFMA R148, R86.reuse, R30, R123 ;  /* 0x0000001e56947223 */ /* 0x040fe2000000007b */
        /* <DEDUP_REMOVED lines=61> */
[----:B------:R-:W1:Y:S01]  /*fd50*/  LDS.128 R80, [R0.X4+UR5+0x28e0] ;  /* 0x0028e00500507984 */ /* 0x000e620008004c00 */
[----:B------:R-:W-:Y:S01]  /*fd60*/  FFMA R85, R85, R45, R114 ;  /* 0x0000002d55557223 */ /* 0x000fe20000000072 */
[----:B------:R-:W-:Y:S01]  /*fd70*/  FFMA R165, R87, R19, R84 ;  /* 0x0000001357a57223 */ /* 0x000fe20000000054 */
[----:B------:R-:W-:Y:S01]  /*fd80*/  FFMA R166, R86, R78, R119 ;  /* 0x0000004e56a67223 */ /* 0x000fe20000000077 */
[C---:B--2---:R-:W-:Y:S01]  /*fd90*/  FFMA R84, R88.reuse, R16, R117 ;  /* 0x0000001058547223 */ /* 0x044fe20000000075 */
        /* <DEDUP_REMOVED lines=60> */
[----:B------:R-:W2:Y:S01]  /*10160*/  LDS.128 R12, [R0.X4+UR5+0x30e0] ;  /* 0x0030e005000c7984 */ /* 0x000ea20008004c00 */
[----:B------:R-:W-:Y:S01]  /*10170*/  FFMA R116, R86, R30, R51 ;  /* 0x0000001e56747223 */ /* 0x000fe20000000033 */
[----:B------:R-:W-:Y:S01]  /*10180*/  FFMA R82, R82, R46, R81 ;  /* 0x0000002e52527223 */ /* 0x000fe20000000051 */
[-C--:B------:R-:W-:Y:S01]  /*10190*/  FFMA R51, R87, R19.reuse, R8 ;  /* 0x0000001357337223 */ /* 0x080fe20000000008 */
        /* <DEDUP_REMOVED lines=31> */
[----:B------:R-:W-:Y:S01]  /*10390*/  FFMA R86, R86, R46, R85 ;  /* 0x0000002e56567223 */ /* 0x000fe20000000055 */
        /* <DEDUP_REMOVED lines=15> */
[----:B------:R-:W-:Y:S01]  /*10490*/  LDS.128 R68, [R9+0xf0] ;  /* 0x0000f00009447984 */ /* 0x000fe20000000c00 */
[----:B------:R-:W-:Y:S01]  /*104a0*/  FFMA R13, R13, R77, R6 ;  /* 0x0000004d0d0d7223 */ /* 0x000fe20000000006 */
[C---:B------:R-:W-:Y:S01]  /*104b0*/  FFMA R132, R14.reuse, R30, R7 ;  /* 0x0000001e0e847223 */ /* 0x040fe20000000007 */
[----:B------:R-:W-:Y:S01]  /*104c0*/  FFMA R88, R14, R18, R5 ;  /* 0x000000120e587223 */ /* 0x000fe20000000005 */
[----:B------:R-:W2:Y:S01]  /*104d0*/  LDS.128 R84, [R0.X4+UR5+0x70] ;  /* 0x0000700500547984 */ /* 0x000ea20008004c00 */
[----:B------:R-:W-:Y:S01]  /*104e0*/  FFMA R133, R15, R47, R12 ;  /* 0x0000002f0f857223 */ /* 0x000fe2000000000c */
[C---:B---3--:R-:W-:Y:S01]  /*104f0*/  FFMA R190, R80.reuse, R76, R190 ;  /* 0x0000004c50be7223 */ /* 0x048fe200000000be */
[C---:B------:R-:W-:Y:S01]  /*10500*/  FFMA R12, R80.reuse, R16, R189 ;  /* 0x00000010500c7223 */ /* 0x040fe200000000bd */
[----:B------:R-:W3:Y:S01]  /*10510*/  LDS.128 R24, [R9+0x170] ;  /* 0x0001700009187984 */ /* 0x000ee20000000c00 */
[C---:B------:R-:W-:Y:S01]  /*10520*/  FFMA R188, R80.reuse, R28, R188 ;  /* 0x0000001c50bc7223 */ /* 0x040fe200000000bc */
[----:B------:R-:W-:Y:S01]  /*10530*/  FFMA R80, R80, R44, R187 ;  /* 0x0000002c50507223 */ /* 0x000fe200000000bb */
[----:B------:R-:W-:Y:S01]  /*10540*/  FFMA R124, R90, R30, R89 ;  /* 0x0000001e5a7c7223 */ /* 0x000fe20000000059 */
[----:B------:R-:W4:Y:S01]  /*10550*/  LDS.128 R4, [R9+0x70] ;  /* 0x0000700009047984 */ /* 0x000f220000000c00 */
[C---:B------:R-:W-:Y:S01]  /*10560*/  FFMA R35, R81.reuse, R77, R190 ;  /* 0x0000004d51237223 */ /* 0x040fe200000000be */
[C---:B------:R-:W-:Y:S01]  /*10570*/  FFMA R37, R81.reuse, R17, R12 ;  /* 0x0000001151257223 */ /* 0x040fe2000000000c */
[C---:B------:R-:W-:Y:S01]  /*10580*/  FFMA R89, R81.reuse, R29, R188 ;  /* 0x0000001d51597223 */ /* 0x040fe200000000bc */
[----:B------:R-:W5:Y:S01]  /*10590*/  LDS.128 R8, [R9+0x1f0] ;  /* 0x0001f00009087984 */ /* 0x000f620000000c00 */
[----:B------:R-:W-:Y:S01]  /*105a0*/  FFMA R81, R81, R45, R80 ;  /* 0x0000002d51517223 */ /* 0x000fe20000000050 */
[-C--:B------:R-:W-:Y:S01]  /*105b0*/  FFMA R130, R14, R78.reuse, R13 ;  /* 0x0000004e0e827223 */ /* 0x080fe2000000000d */
        /* <DEDUP_REMOVED lines=8> */
[----:B------:R-:W5:Y:S01]  /*10640*/  LDS.128 R12, [R0.X4+UR5+0xf0] ;  /* 0x0000f005000c7984 */ /* 0x000f620008004c00 */
        /* <DEDUP_REMOVED lines=19> */
[----:B------:R-:W-:Y:S01]  /*10780*/  FFMA R139, R23, R19, R20 ;  /* 0x00000013178b7223 */ /* 0x000fe20000000014 */
[C---:B---3--:R-:W-:Y:S01]  /*10790*/  FFMA R34, R84.reuse, R24, R34 ;  /* 0x0000001854227223 */ /* 0x048fe20000000022 */
[----:B------:R-:W-:Y:S01]  /*107a0*/  FFMA R35, R85, R69, R32 ;  /* 0x0000004555237223 */ /* 0x000fe20000000020 */
[----:B------:R-:W-:Y:S01]  /*107b0*/  FFMA R141, R23, R47, R22 ;  /* 0x0000002f178d7223 */ /* 0x000fe20000000016 */
[----:B------:R-:W-:Y:S01]  /*107c0*/  FFMA R118, R91, R79, R118 ;  /* 0x0000004f5b767223 */ /* 0x000fe20000000076 */
[----:B----4-:R-:W-:Y:S01]  /*107d0*/  FFMA R20, R84, R4, R33 ;  /* 0x0000000454147223 */ /* 0x010fe20000000021 */
[----:B------:R-:W-:Y:S01]  /*107e0*/  FFMA R33, R85, R25, R34 ;  /* 0x0000001955217223 */ /* 0x000fe20000000022 */
[----:B------:R-:W-:Y:S01]  /*107f0*/  FFMA R32, R86, R70, R35 ;  /* 0x0000004656207223 */ /* 0x000fe20000000023 */
[----:B------:R-:W-:Y:S01]  /*10800*/  FFMA R124, R91, R31, R124 ;  /* 0x0000001f5b7c7223 */ /* 0x000fe2000000007c */
[----:B-----5:R-:W-:Y:S01]  /*10810*/  FFMA R36, R84, R8, R36 ;  /* 0x0000000854247223 */ /* 0x020fe20000000024 */
[C---:B------:R-:W-:Y:S01]  /*10820*/  FFMA R37, R85.reuse, R5, R20 ;  /* 0x0000000555257223 */ /* 0x040fe20000000014 */
[C---:B------:R-:W-:Y:S01]  /*10830*/  FFMA R34, R86.reuse, R26, R33 ;  /* 0x0000001a56227223 */ /* 0x040fe20000000021 */
[----:B------:R-:W2:Y:S01]  /*10840*/  LDS.128 R20, [R0.X4+UR5+0x1f0] ;  /* 0x0001f00500147984 */ /* 0x000ea20008004c00 */
[----:B------:R-:W-:Y:S01]  /*10850*/  FFMA R85, R85, R9, R36 ;  /* 0x0000000955557223 */ /* 0x000fe20000000024 */
[C---:B------:R-:W-:Y:S01]  /*10860*/  FFMA R84, R86.reuse, R6, R37 ;  /* 0x0000000656547223 */ /* 0x040fe20000000025 */
[----:B------:R-:W-:Y:S01]  /*10870*/  LOP3.LUT R229, R229, 0x1c, RZ, 0xc0, !PT ;  /* 0x0000001ce5e57812 */ /* 0x000fe200078ec0ff */
[----:B------:R-:W3:Y:S01]  /*10880*/  LDS.128 R88, [R0.X4+UR5+0x970] ;  /* 0x0009700500587984 */ /* 0x000ee20008004c00 */
        /* <DEDUP_REMOVED lines=15> */
[----:B------:R-:W-:Y:S01]  /*10980*/  FFMA R14, R14, R6, R13 ;  /* 0x000000060e0e7223 */ /* 0x000fe2000000000d */
[C---:B-1----:R-:W-:Y:S01]  /*10990*/  FFMA R42, R80.reuse, R24, R42 ;  /* 0x00000018502a7223 */ /* 0x042fe2000000002a */
        /* <DEDUP_REMOVED lines=15> */
[C---:B------:R-:W-:Y:S01]  /*10a90*/  FFMA R48, R82.reuse, R70, R75 ;  /* 0x0000004652307223 */ /* 0x040fe2000000004b */
[----:B------:R-:W-:Y:S01]  /*10aa0*/  FFMA R80, R82, R10, R13 ;  /* 0x0000000a52507223 */ /* 0x000fe2000000000d */
[----:B------:R-:W5:Y:S01]  /*10ab0*/  LDS.128 R120, [R0.X4+UR5+0x9f0] ;  /* 0x0009f00500787984 */ /* 0x000f620008004c00 */
        /* <DEDUP_REMOVED lines=21> */
[C---:B---3--:R-:W-:Y:S01]  /*10c10*/  FFMA R64, R88.reuse, R68, R64 ;  /* 0x0000004458407223 */ /* 0x048fe20000000040 */
[----:B------:R-:W-:Y:S01]  /*10c20*/  FFMA R62, R88, R8, R62 ;  /* 0x00000008583e7223 */ /* 0x000fe2000000003e */
[----:B------:R-:W-:Y:S01]  /*10c30*/  LOP3.LUT R229, R229, 0x5c, RZ, 0x3c, !PT ;  /* 0x0000005ce5e57812 */ /* 0x000fe200078e3cff */
[C---:B-1----:R-:W-:Y:S01]  /*10c40*/  FFMA R20, R36.reuse, R68, R49 ;  /* 0x0000004424147223 */ /* 0x042fe20000000031 */
[C---:B------:R-:W-:Y:S01]  /*10c50*/  FFMA R52, R36.reuse, R8, R52 ;  /* 0x0000000824347223 */ /* 0x040fe20000000034 */
[C---:B------:R-:W-:Y:S01]  /*10c60*/  FFMA R50, R36.reuse, R24, R50 ;  /* 0x0000001824327223 */ /* 0x040fe20000000032 */
[----:B------:R-:W-:Y:S01]  /*10c70*/  FFMA R36, R36, R4, R53 ;  /* 0x0000000424247223 */ /* 0x000fe20000000035 */
[C---:B------:R-:W-:Y:S01]  /*10c80*/  FFMA R49, R37.reuse, R69, R20 ;  /* 0x0000004525317223 */ /* 0x040fe20000000014 */
[C---:B------:R-:W-:Y:S01]  /*10c90*/  FFMA R21, R37.reuse, R9, R52 ;  /* 0x0000000925157223 */ /* 0x040fe20000000034 */
[C---:B------:R-:W-:Y:S01]  /*10ca0*/  FFMA R23, R37.reuse, R25, R50 ;  /* 0x0000001925177223 */ /* 0x040fe20000000032 */
[----:B----4-:R-:W-:Y:S01]  /*10cb0*/  FFMA R54, R40, R68, R54 ;  /* 0x0000004428367223 */ /* 0x010fe20000000036 */
[----:B------:R-:W-:Y:S01]  /*10cc0*/  FFMA R37, R37, R5, R36 ;  /* 0x0000000525257223 */ /* 0x000fe20000000024 */
        /* <DEDUP_REMOVED lines=22> */
[----:B------:R-:W-:Y:S01]  /*10e30*/  FFMA R41, R89, R9, R62 ;  /* 0x0000000959297223 */ /* 0x000fe2000000003e */
[----:B------:R-:W-:Y:S01]  /*10e40*/  FFMA R48, R90, R70, R49 ;  /* 0x000000465a307223 */ /* 0x000fe20000000031 */
[----:B------:R-:W2:Y:S01]  /*10e50*/  LDS.128 R56, [R0.X4+UR5+0x10f0] ;  /* 0x0010f00500387984 */ /* 0x000ea20008004c00 */
[----:B-----5:R-:W-:Y:S01]  /*10e60*/  FFMA R72, R120, R24, R72 ;  /* 0x0000001878487223 */ /* 0x020fe20000000048 */
[----:B------:R-:W-:Y:S01]  /*10e70*/  FFMA R50, R90, R10, R41 ;  /* 0x0000000a5a327223 */ /* 0x000fe20000000029 */
[-C--:B------:R-:W-:Y:S01]  /*10e80*/  FFMA R41, R91, R71.reuse, R48 ;  /* 0x000000475b297223 */ /* 0x080fe20000000030 */
        /* <DEDUP_REMOVED lines=12> */
[----:B------:R-:W-:Y:S01]  /*10f50*/  FFMA R36, R43, R7, R36 ;  /* 0x000000072b247223 */ /* 0x000fe20000000024 */
[C---:B------:R-:W-:Y:S01]  /*10f60*/  FFMA R43, R89.reuse, R25, R40 ;  /* 0x00000019592b7223 */ /* 0x040fe20000000028 */
[----:B------:R-:W-:Y:S01]  /*10f70*/  FFMA R48, R122, R70, R63 ;  /* 0x000000467a307223 */ /* 0x000fe2000000003f */
[----:B------:R-:W-:Y:S01]  /*10f80*/  FFMA R89, R89, R5, R88 ;  /* 0x0000000559597223 */ /* 0x000fe20000000058 */
[C---:B-1----:R-:W-:Y:S01]  /*10f90*/  FFMA R94, R52.reuse, R8, R94 ;  /* 0x00000008345e7223 */ /* 0x042fe2000000005e */
[----:B------:R-:W-:Y:S01]  /*10fa0*/  FFMA R92, R52, R68, R92 ;  /* 0x00000044345c7223 */ /* 0x000fe2000000005c */
[-C--:B------:R-:W-:Y:S01]  /*10fb0*/  FFMA R42, R90, R26.reuse, R43 ;  /* 0x0000001a5a2a7223 */ /* 0x080fe2000000002b */
        /* <DEDUP_REMOVED lines=60> */
[----:B------:R-:W-:Y:S01]  /*11380*/  FFMA R60, R122, R6, R121 ;  /* 0x000000067a3c7223 */ /* 0x000fe20000000079 */
[----:B------:R-:W1:Y:S01]  /*11390*/  LDS.128 R104, [R0.X4+UR5+0x1970] ;  /* 0x0019700500687984 */ /* 0x000e620008004c00 */
[----:B------:R-:W-:Y:S01]  /*113a0*/  FFMA R65, R93, R25, R48 ;  /* 0x000000195d417223 */ /* 0x000fe20000000030 */
[C---:B------:R-:W-:Y:S01]  /*113b0*/  FFMA R62, R123.reuse, R27, R62 ;  /* 0x0000001b7b3e7223 */ /* 0x040fe2000000003e */
[----:B------:R-:W-:Y:S01]  /*113c0*/  FFMA R60, R123, R7, R60 ;  /* 0x000000077b3c7223 */ /* 0x000fe2000000003c */
[C---:B------:R-:W-:Y:S01]  /*113d0*/  FFMA R48, R94.reuse, R70, R73 ;  /* 0x000000465e307223 */ /* 0x040fe20000000049 */
[----:B------:R-:W-:Y:S01]  /*113e0*/  FFMA R93, R93, R5, R92 ;  /* 0x000000055d5d7223 */ /* 0x000fe2000000005c */
[----:B------:R-:W4:Y:S01]  /*113f0*/  LDS.128 R120, [R0.X4+UR5+0x19f0] ;  /* 0x0019f00500787984 */ /* 0x000f220008004c00 */
[----:B------:R-:W-:Y:S01]  /*11400*/  FFMA R59, R75, R11, R50 ;  /* 0x0000000b4b3b7223 */ /* 0x000fe20000000032 */
[----:B------:R-:W-:Y:S01]  /*11410*/  FFMA R73, R95, R71, R48 ;  /* 0x000000475f497223 */ /* 0x000fe20000000030 */
[----:B------:R-:W-:Y:S01]  /*11420*/  FFMA R50, R94, R10, R49 ;  /* 0x0000000a5e327223 */ /* 0x000fe20000000031 */
[C---:B--2---:R-:W-:Y:S01]  /*11430*/  FFMA R144, R96.reuse, R8, R144 ;  /* 0x0000000860907223 */ /* 0x044fe20000000090 */
[----:B------:R-:W-:Y:S01]  /*11440*/  FFMA R142, R96, R68, R142 ;  /* 0x00000044608e7223 */ /* 0x000fe2000000008e */
[----:B------:R-:W-:Y:S01]  /*11450*/  FFMA R72, R94, R6, R93 ;  /* 0x000000065e487223 */ /* 0x000fe2000000005d */
[----:B------:R-:W-:Y:S01]  /*11460*/  FFMA R48, R96, R24, R143 ;  /* 0x0000001860307223 */ /* 0x000fe2000000008f */
[C---:B------:R-:W-:Y:S01]  /*11470*/  FFMA R49, R97.reuse, R9, R144 ;  /* 0x0000000961317223 */ /* 0x040fe20000000090 */
        /* <DEDUP_REMOVED lines=11> */
[----:B---3--:R-:W-:Y:S01]  /*11530*/  FFMA R146, R100, R24, R146 ;  /* 0x0000001864927223 */ /* 0x008fe20000000092 */
[C---:B------:R-:W-:Y:S01]  /*11540*/  FFMA R95, R99.reuse, R11, R50 ;  /* 0x0000000b635f7223 */ /* 0x040fe20000000032 */
[----:B------:R-:W-:Y:S01]  /*11550*/  FFMA R93, R99, R71, R48 ;  /* 0x00000047635d7223 */ /* 0x000fe20000000030 */
[----:B------:R-:W-:Y:S01]  /*11560*/  FFMA R108, R96, R4, R108 ;  /* 0x00000004606c7223 */ /* 0x000fe2000000006c */
[C---:B------:R-:W-:Y:S01]  /*11570*/  FFMA R50, R100.reuse, R8, R147 ;  /* 0x0000000864327223 */ /* 0x040fe20000000093 */
[C---:B------:R-:W-:Y:S01]  /*11580*/  FFMA R48, R100.reuse, R68, R145 ;  /* 0x0000004464307223 */ /* 0x040fe20000000091 */
[----:B------:R-:W-:Y:S01]  /*11590*/  FFMA R65, R101, R25, R146 ;  /* 0x0000001965417223 */ /* 0x000fe20000000092 */
[----:B------:R-:W-:Y:S01]  /*115a0*/  FFMA R97, R97, R5, R108 ;  /* 0x0000000561617223 */ /* 0x000fe2000000006c */
[----:B------:R-:W2:Y:S01]  /*115b0*/  LDS.128 R144, [R0.X4+UR5+0x2070] ;  /* 0x0020700500907984 */ /* 0x000ea20008004c00 */
[----:B------:R-:W-:Y:S01]  /*115c0*/  FFMA R100, R100, R4, R109 ;  /* 0x0000000464647223 */ /* 0x000fe2000000006d */
[C---:B------:R-:W-:Y:S01]  /*115d0*/  FFMA R49, R101.reuse, R9, R50 ;  /* 0x0000000965317223 */ /* 0x040fe20000000032 */
[----:B------:R-:W-:Y:S01]  /*115e0*/  FFMA R92, R98, R6, R97 ;  /* 0x00000006625c7223 */ /* 0x000fe20000000061 */
[C---:B------:R-:W-:Y:S01]  /*115f0*/  FFMA R97, R101.reuse, R69, R48 ;  /* 0x0000004565617223 */ /* 0x040fe20000000030 */
[----:B------:R-:W-:Y:S01]  /*11600*/  FFMA R101, R101, R5, R100 ;  /* 0x0000000565657223 */ /* 0x000fe20000000064 */
[----:B------:R-:W-:Y:S01]  /*11610*/  FFMA R50, R102, R10, R49 ;  /* 0x0000000a66327223 */ /* 0x000fe20000000031 */
[----:B-1----:R-:W-:Y:S01]  /*11620*/  FFMA R148, R104, R68, R148 ;  /* 0x0000004468947223 */ /* 0x002fe20000000094 */
[C---:B------:R-:W-:Y:S01]  /*11630*/  FFMA R48, R102.reuse, R70, R97 ;  /* 0x0000004666307223 */ /* 0x040fe20000000061 */
[C---:B------:R-:W-:Y:S01]  /*11640*/  FFMA R94, R99.reuse, R27, R94 ;  /* 0x0000001b635e7223 */ /* 0x040fe2000000005e */
[----:B------:R-:W-:Y:S01]  /*11650*/  FFMA R92, R99, R7, R92 ;  /* 0x00000007635c7223 */ /* 0x000fe2000000005c */
[----:B------:R-:W-:Y:S01]  /*11660*/  FFMA R96, R102, R6, R101 ;  /* 0x0000000666607223 */ /* 0x000fe20000000065 */
[C---:B------:R-:W-:Y:S01]  /*11670*/  FFMA R99, R103.reuse, R11, R50 ;  /* 0x0000000b67637223 */ /* 0x040fe20000000032 */
[----:B------:R-:W-:Y:S01]  /*11680*/  FFMA R97, R103, R71, R48 ;  /* 0x0000004767617223 */ /* 0x000fe20000000030 */
[C---:B------:R-:W-:Y:S01]  /*11690*/  FFMA R50, R104.reuse, R8, R159 ;  /* 0x0000000868327223 */ /* 0x040fe2000000009f */
[----:B------:R-:W-:Y:S01]  /*116a0*/  FFMA R48, R104, R24, R149 ;  /* 0x0000001868307223 */ /* 0x000fe20000000095 */
[C---:B------:R-:W-:Y:S01]  /*116b0*/  FFMA R101, R105.reuse, R69, R148 ;  /* 0x0000004569657223 */ /* 0x040fe20000000094 */
[----:B------:R-:W-:Y:S01]  /*116c0*/  FFMA R98, R102, R26, R65 ;  /* 0x0000001a66627223 */ /* 0x000fe20000000041 */
[----:B------:R-:W1:Y:S01]  /*116d0*/  LDS.128 R148, [R0.X4+UR5+0x20f0] ;  /* 0x0020f00500947984 */ /* 0x000e620008004c00 */
[C---:B------:R-:W-:Y:S01]  /*116e0*/  FFMA R49, R105.reuse, R9, R50 ;  /* 0x0000000969317223 */ /* 0x040fe20000000032 */
[----:B------:R-:W-:Y:S01]  /*116f0*/  FFMA R65, R105, R25, R48 ;  /* 0x0000001969417223 */ /* 0x000fe20000000030 */
[----:B------:R-:W-:Y:S01]  /*11700*/  FFMA R48, R106, R70, R101 ;  /* 0x000000466a307223 */ /* 0x000fe20000000065 */
[----:B----4-:R-:W-:Y:S01]  /*11710*/  FFMA R154, R120, R24, R154 ;  /* 0x00000018789a7223 */ /* 0x010fe2000000009a */
        /* <DEDUP_REMOVED lines=41> */
[----:B------:R-:W-:Y:S01]  /*119b0*/  FFMA R121, R121, R5, R120 ;  /* 0x0000000579797223 */ /* 0x000fe20000000078 */
[----:B------:R-:W1:Y:S01]  /*119c0*/  LDS.128 R160, [R0.X4+UR5+0x2870] ;  /* 0x0028700500a07984 */ /* 0x000e620008004c00 */
        /* <DEDUP_REMOVED lines=73> */
[----:B------:R-:W3:Y:S01]  /*11e60*/  LDS.128 R160, [R0.X4+UR5+0x3070] ;  /* 0x0030700500a07984 */ /* 0x000ee20008004c00 */
[C---:B------:R-:W-:Y:S01]  /*11e70*/  FFMA R65, R165.reuse, R69, R48 ;  /* 0x00000045a5417223 */ /* 0x040fe20000000030 */
[C---:B------:R-:W-:Y:S01]  /*11e80*/  FFMA R3, R165.reuse, R9, R50 ;  /* 0x00000009a5037223 */ /* 0x040fe20000000032 */
[C---:B------:R-:W-:Y:S01]  /*11e90*/  FFMA R49, R165.reuse, R25, R170 ;  /* 0x00000019a5317223 */ /* 0x040fe200000000aa */
[----:B------:R-:W-:Y:S01]  /*11ea0*/  FFMA R165, R165, R5, R164 ;  /* 0x00000005a5a57223 */ /* 0x000fe200000000a4 */
[----:B------:R-:W-:Y:S01]  /*11eb0*/  FFMA R48, R166, R70, R65 ;  /* 0x00000046a6307223 */ /* 0x000fe20000000041 */
[----:B--2---:R-:W-:Y:S01]  /*11ec0*/  FFMA R116, R152, R68, R116 ;  /* 0x0000004498747223 */ /* 0x004fe20000000074 */
        /* <DEDUP_REMOVED lines=76> */
[----:B------:R-:W1:Y:S01]  /*12390*/  LDS.128 R164, [R0.X4+UR5+0x38e0] ;  /* 0x0038e00500a47984 */ /* 0x000e620008004c00 */
[C---:B------:R-:W-:Y:S01]  /*123a0*/  FFMA R132, R152.reuse, R24, R135 ;  /* 0x0000001898847223 */ /* 0x040fe20000000087 */
[C---:B------:R-:W-:Y:S01]  /*123b0*/  FFMA R135, R153.reuse, R69, R136 ;  /* 0x0000004599877223 */ /* 0x040fe20000000088 */
[C---:B------:R-:W-:Y:S01]  /*123c0*/  FFMA R3, R153.reuse, R9, R134 ;  /* 0x0000000999037223 */ /* 0x040fe20000000086 */
[----:B------:R-:W-:Y:S01]  /*123d0*/  FFMA R152, R152, R4, R137 ;  /* 0x0000000498987223 */ /* 0x000fe20000000089 */
        /* <DEDUP_REMOVED lines=8> */
[----:B------:R-:W-:Y:S01]  /*12460*/  FFMA R135, R155, R11, R142 ;  /* 0x0000000b9b877223 */ /* 0x000fe2000000008e */
[----:B------:R-:W-:Y:S01]  /*12470*/  FFMA R156, R156, R4, R141 ;  /* 0x000000049c9c7223 */ /* 0x000fe2000000008d */
[----:B------:R-:W-:Y:S01]  /*12480*/  FFMA R139, R157, R69, R140 ;  /* 0x000000459d8b7223 */ /* 0x000fe2000000008c */
[----:B------:R-:W-:Y:S01]  /*12490*/  FFMA R153, R153, R5, R152 ;  /* 0x0000000599997223 */ /* 0x000fe20000000098 */
[----:B------:R-:W3:Y:S01]  /*124a0*/  LDS.128 R140, [R0.X4+UR5+0x3960] ;  /* 0x00396005008c7984 */ /* 0x000ee20008004c00 */
        /* <DEDUP_REMOVED lines=27> */
[----:B------:R-:W2:Y:S01]  /*12660*/  LDS.128 R152, [R0.X4+UR5+0x39e0] ;  /* 0x0039e00500987984 */ /* 0x000ea20008004c00 */
[C---:B-1----:R-:W-:Y:S01]  /*12670*/  FFMA R206, R164.reuse, R16, R206 ;  /* 0x00000010a4ce7223 */ /* 0x042fe200000000ce */
        /* <DEDUP_REMOVED lines=34> */
[----:B------:R-:W-:Y:S01]  /*128a0*/  ISETP.GE.U32.AND P0, PT, R232, R229, PT ;  /* 0x000000e5e800720c */ /* 0x000fe20003f06070 */
        /* <DEDUP_REMOVED lines=16> */
[C---:B-1----:R-:W-:Y:S01]  /*129b0*/  FFMA R16, R156.reuse, R68, R171 ;  /* 0x000000449c107223 */ /* 0x042fe200000000ab */
[C---:B------:R-:W-:Y:S01]  /*129c0*/  FFMA R28, R156.reuse, R8, R175 ;  /* 0x000000089c1c7223 */ /* 0x040fe200000000af */
        /* <DEDUP_REMOVED lines=10> */
[C---:B---3--:R-:W-:Y:S01]  /*12a70*/  FFMA R28, R160.reuse, R8, R179 ;  /* 0x00000008a01c7223 */ /* 0x048fe200000000b3 */
        /* <DEDUP_REMOVED lines=11> */
[C---:B------:R-:W-:Y:S01]  /*12b30*/  FFMA R46, R162.reuse, R26, R19 ;  /* 0x0000001aa22e7223 */ /* 0x040fe20000000013 */
[----:B------:R-:W-:Y:S01]  /*12b40*/  FFMA R47, R163, R11, R16 ;  /* 0x0000000ba32f7223 */ /* 0x000fe20000000010 */
[-C--:B------:R-:W-:Y:S01]  /*12b50*/  FFMA R44, R162, R6.reuse, R29 ;  /* 0x00000006a22c7223 */ /* 0x080fe2000000001d */
[----:B------:R1:W3:Y:S01]  /*12b60*/  LDS.128 R16, [R0.X4+UR5+0x39f0] ;  /* 0x0039f00500107984 */ /* 0x0002e20008004c00 */
        /* <DEDUP_REMOVED lines=11> */
[----:B------:R-:W-:-:S01]  /*12c20*/  FFMA R140, R140, R8, R189 ;  /* 0x000000088c8c7223 */ /* 0x000fc200000000bd */
[----:B-1----:R-:W2:Y:S04]  /*12c30*/  LDL R158, [R1+0x4] ;  /* 0x00000400019e7983 */ /* 0x002ea80000100800 */
[----:B------:R-:W4:Y:S04]  /*12c40*/  LDL R160, [R1+0xc] ;  /* 0x00000c0001a07983 */ /* 0x000f280000100800 */
[----:B------:R-:W5:Y:S04]  /*12c50*/  LDL R183, [R1] ;  /* 0x0000000001b77983 */ /* 0x000f680000100800 */
[----:B---3--:R-:W3:Y:S04]  /*12c60*/  LDL R194, [R1+0x14] ;  /* 0x0000140001c27983 */ /* 0x008ee80000100800 */
[----:B------:R-:W3:Y:S04]  /*12c70*/  LDL R193, [R1+0x8] ;  /* 0x0000080001c17983 */ /* 0x000ee80000100800 */
        /* <DEDUP_REMOVED lines=14> */
[----:B------:R-:W3:Y:S01]  /*12d60*/  LDL R170, [R1+0x48] ;  /* 0x0000480001aa7983 */ /* 0x000ee20000100800 */
[----:B------:R-:W-:Y:S01]  /*12d70*/  IADD3 R152, P1, R242, UR6, RZ ;  /* 0x00000006f2987c10 */ /* 0x000fe2000ff3e0ff */
[----:B------:R-:W-:Y:S01]  /*12d80*/  UIADD3 UR4, UR4, 0x1, URZ ;  /* 0x0000000104047890 */ /* 0x000fe2000fffe03f */
[----:B------:R-:W-:Y:S01]  /*12d90*/  IADD3 R154, P2, R244, UR6, RZ ;  /* 0x00000006f49a7c10 */ /* 0x000fe2000ff5e0ff */
[----:B------:R-:W-:Y:S01]  /*12da0*/  FFMA R4, R16, R4, R169 ;  /* 0x0000000410047223 */ /* 0x000fe200000000a9 */
[----:B------:R-:W-:Y:S01]  /*12db0*/  IADD3.X R153, R241, UR7, RZ, P1, !PT ;  /* 0x00000007f1997c10 */ /* 0x000fe20008ffe4ff */
[----:B------:R-:W-:Y:S01]  /*12dc0*/  UISETP.GE.AND UP0, UPT, UR4, 0x2, UPT ;  /* 0x000000020400788c */ /* 0x000fe2000bf06270 */
[----:B------:R-:W-:Y:S01]  /*12dd0*/  IADD3 R28, P1, R246, UR6, RZ ;  /* 0x00000006f61c7c10 */ /* 0x000fe2000ff3e0ff */
[C---:B------:R-:W-:Y:S01]  /*12de0*/  FFMA R8, R16.reuse, R8, R3 ;  /* 0x0000000810087223 */ /* 0x040fe20000000003 */
[----:B------:R-:W-:Y:S01]  /*12df0*/  IADD3.X R155, R243, UR7, RZ, P2, !PT ;  /* 0x00000007f39b7c10 */ /* 0x000fe200097fe4ff */
[C---:B------:R-:W-:Y:S01]  /*12e00*/  FFMA R68, R16.reuse, R68, R165 ;  /* 0x0000004410447223 */ /* 0x040fe200000000a5 */
[----:B------:R-:W-:Y:S01]  /*12e10*/  IADD3.X R29, R245, UR7, RZ, P1, !PT ;  /* 0x00000007f51d7c10 */ /* 0x000fe20008ffe4ff */
[----:B------:R-:W-:Y:S01]  /*12e20*/  FFMA R16, R16, R24, R167 ;  /* 0x0000001810107223 */ /* 0x000fe200000000a7 */
[----:B------:R-:W-:Y:S01]  /*12e30*/  IADD3 R30, P1, R248, UR6, RZ ;  /* 0x00000006f81e7c10 */ /* 0x000fe2000ff3e0ff */
[----:B------:R-:W-:Y:S01]  /*12e40*/  USEL UR4, UR4, URZ, !UP0 ;  /* 0x0000003f04047287 */ /* 0x000fe2000c000000 */
[----:B------:R-:W-:-:S02]  /*12e50*/  IADD3 R162, P2, R250, UR6, RZ ;  /* 0x00000006faa27c10 */ /* 0x000fc4000ff5e0ff */
[----:B------:R-:W-:Y:S01]  /*12e60*/  IADD3.X R31, R247, UR7, RZ, P1, !PT ;  /* 0x00000007f71f7c10 */ /* 0x000fe20008ffe4ff */
[----:B------:R-:W-:Y:S01]  /*12e70*/  USHF.L.U32 UR5, UR4, 0xe, URZ ;  /* 0x0000000e04057899 */ /* 0x000fe2000800063f */
[----:B------:R-:W-:Y:S02]  /*12e80*/  IADD3 R156, P1, R252, UR6, RZ ;  /* 0x00000006fc9c7c10 */ /* 0x000fe4000ff3e0ff */
[C---:B------:R-:W-:Y:S01]  /*12e90*/  LEA R171, R2.reuse, R240, 0xe ;  /* 0x000000f002ab7211 */ /* 0x040fe200078e70ff */
[----:B------:R-:W-:Y:S06]  /*12ea0*/  BAR.SYNC 0x0 ;  /* 0x0000000000007b1d */ /* 0x000fec0000000000 */
[----:B------:R-:W-:Y:S01]  /*12eb0*/  IADD3.X R157, R251, UR7, RZ, P1, !PT ;  /* 0x00000007fb9d7c10 */ /* 0x000fe20008ffe4ff */
[----:B------:R-:W-:Y:S01]  /*12ec0*/  @!PT LDS RZ, [RZ] ;  /* 0x00000000fffff984 */ /* 0x000fe20000000800 */
[----:B------:R-:W-:Y:S01]  /*12ed0*/  @!PT LDS RZ, [RZ] ;  /* 0x00000000fffff984 */ /* 0x000fe20000000800 */
[----:B------:R-:W-:Y:S01]  /*12ee0*/  @!PT LDS RZ, [RZ] ;  /* 0x00000000fffff984 */ /* 0x000fe20000000800 */
[----:B------:R3:W-:Y:S01]  /*12ef0*/  LDGSTS.E.BYPASS.128 [R171], [R152.64], !P0 ;  /* 0x0000000098ab7fae */ /* 0x0007e2000c101c4a */
[C---:B------:R-:W-:Y:S01]  /*12f00*/  LEA R173, R2.reuse, R239, 0xe ;  /* 0x000000ef02ad7211 */ /* 0x040fe200078e70ff */
[----:B------:R-:W-:Y:S01]  /*12f10*/  UIADD3 UR8, UR5, 0x8000, URZ ;  /* 0x0000800005087890 */ /* 0x000fe2000fffe03f */
[----:B------:R-:W-:-:S02]  /*12f20*/  LEA R175, R2, R238, 0xe ;  /* 0x000000ee02af7211 */ /* 0x000fc400078e70ff */
[C---:B------:R-:W-:Y:S01]  /*12f30*/  LEA R177, R2.reuse, R237, 0xe ;  /* 0x000000ed02b17211 */ /* 0x040fe200078e70ff */
[----:B------:R1:W-:Y:S01]  /*12f40*/  LDGSTS.E.BYPASS.128 [R173], [R154.64], !P0 ;  /* 0x000000009aad7fae */ /* 0x0003e2000c101c4a */
[----:B------:R-:W-:Y:S02]  /*12f50*/  IADD3.X R163, R249, UR7, RZ, P2, !PT ;  /* 0x00000007f9a37c10 */ /* 0x000fe400097fe4ff */
[C---:B------:R-:W-:Y:S01]  /*12f60*/  LEA R179, R2.reuse, R236, 0xe ;  /* 0x000000ec02b37211 */ /* 0x040fe200078e70ff */
[----:B------:R1:W-:Y:S01]  /*12f70*/  LDGSTS.E.BYPASS.128 [R175], [R28.64], !P0 ;  /* 0x000000001caf7fae */ /* 0x0003e2000c101c4a */
[C---:B------:R-:W-:Y:S02]  /*12f80*/  LEA R181, R2.reuse, R235, 0xe ;  /* 0x000000eb02b57211 */ /* 0x040fe400078e70ff */
[----:B------:R-:W-:Y:S01]  /*12f90*/  LEA R185, R2, R233, 0xe ;  /* 0x000000e902b97211 */ /* 0x000fe200078e70ff */
[----:B------:R1:W-:Y:S04]  /*12fa0*/  LDGSTS.E.BYPASS.128 [R177], [R30.64], !P0 ;  /* 0x000000001eb17fae */ /* 0x0003e8000c101c4a */
[----:B------:R1:W-:Y:S04]  /*12fb0*/  LDGSTS.E.BYPASS.128 [R179], [R162.64], !P0 ;  /* 0x00000000a2b37fae */ /* 0x0003e8000c101c4a */
[----:B------:R1:W-:Y:S01]  /*12fc0*/  LDGSTS.E.BYPASS.128 [R181], [R156.64], !P0 ;  /* 0x000000009cb57fae */ /* 0x0003e2000c101c4a */
[----:B--2---:R-:W-:-:S02]  /*12fd0*/  IADD3 R158, P1, R158, UR6, RZ ;  /* 0x000000069e9e7c10 */ /* 0x004fc4000ff3e0ff */
[----:B----4-:R-:W-:Y:S02]  /*12fe0*/  IADD3 R160, P2, R160, UR6, RZ ;  /* 0x00000006a0a07c10 */ /* 0x010fe4000ff5e0ff */
[----:B-----5:R-:W-:Y:S02]  /*12ff0*/  IADD3.X R159, R183, UR7, RZ, P1, !PT ;  /* 0x00000007b79f7c10 */ /* 0x020fe40008ffe4ff */
[----:B------:R-:W-:Y:S02]  /*13000*/  LEA R183, R2, R234, 0xe ;  /* 0x000000ea02b77211 */ /* 0x000fe400078e70ff */
[----:B---3--:R-:W-:-:S03]  /*13010*/  IADD3 R152, P1, R194, UR6, RZ ;  /* 0x00000006c2987c10 */ /* 0x008fc6000ff3e0ff */
[----:B------:R2:W-:Y:S01]  /*13020*/  LDGSTS.E.BYPASS.128 [R183], [R158.64], !P0 ;  /* 0x000000009eb77fae */ /* 0x0005e2000c101c4a */
[----:B------:R-:W-:Y:S02]  /*13030*/  IADD3.X R161, R193, UR7, RZ, P2, !PT ;  /* 0x00000007c1a17c10 */ /* 0x000fe400097fe4ff */
[----:B-1----:R-:W-:-:S03]  /*13040*/  IADD3 R154, P2, R192, UR6, RZ ;  /* 0x00000006c09a7c10 */ /* 0x002fc6000ff5e0ff */
[----:B------:R1:W-:Y:S01]  /*13050*/  LDGSTS.E.BYPASS.128 [R185], [R160.64], !P0 ;  /* 0x00000000a0b97fae */ /* 0x0003e2000c101c4a */
[----:B------:R-:W-:-:S03]  /*13060*/  IADD3.X R153, R191, UR7, RZ, P1, !PT ;  /* 0x00000007bf997c10 */ /* 0x000fc60008ffe4ff */
[----:B------:R-:W0:Y:S01]  /*13070*/  LDGDEPBAR ;  /* 0x00000000000079af */ /* 0x000e220000000000 */
[----:B------:R-:W-:-:S03]  /*13080*/  IADD3 R156, P1, R190, UR6, RZ ;  /* 0x00000006be9c7c10 */ /* 0x000fc6000ff3e0ff */
[----:B------:R3:W-:Y:S01]  /*13090*/  LDGSTS.E.BYPASS.128 [R171+0x8000], [R152.64], !P0 ;  /* 0x0800000098ab7fae */ /* 0x0007e2000c101c4a */
[----:B------:R-:W-:Y:S02]  /*130a0*/  IADD3.X R155, R189, UR7, RZ, P2, !PT ;  /* 0x00000007bd9b7c10 */ /* 0x000fe400097fe4ff */
[----:B------:R-:W-:-:S03]  /*130b0*/  IADD3 R28, P2, R188, UR6, RZ ;  /* 0x00000006bc1c7c10 */ /* 0x000fc6000ff5e0ff */
[----:B------:R4:W-:Y:S01]  /*130c0*/  LDGSTS.E.BYPASS.128 [R173+0x8000], [R154.64], !P0 ;  /* 0x080000009aad7fae */ /* 0x0009e2000c101c4a */
[----:B------:R-:W-:Y:S02]  /*130d0*/  IADD3.X R157, R187, UR7, RZ, P1, !PT ;  /* 0x00000007bb9d7c10 */ /* 0x000fe40008ffe4ff */
[----:B------:R-:W-:-:S03]  /*130e0*/  IADD3 R30, P1, R186, UR6, RZ ;  /* 0x00000006ba1e7c10 */ /* 0x000fc6000ff3e0ff */
[----:B------:R5:W-:Y:S01]  /*130f0*/  LDGSTS.E.BYPASS.128 [R175+0x8000], [R156.64], !P0 ;  /* 0x080000009caf7fae */ /* 0x000be2000c101c4a */
[----:B------:R-:W-:Y:S01]  /*13100*/  IADD3.X R29, R184, UR7, RZ, P2, !PT ;  /* 0x00000007b81d7c10 */ /* 0x000fe200097fe4ff */
[-C--:B----4-:R-:W-:Y:S01]  /*13110*/  FFMA R155, R141, R9.reuse, R140 ;  /* 0x000000098d9b7223 */ /* 0x090fe2000000008c */
[----:B------:R-:W-:Y:S01]  /*13120*/  FFMA R9, R17, R9, R8 ;  /* 0x0000000911097223 */ /* 0x000fe20000000008 */
[----:B--2---:R-:W-:Y:S02]  /*13130*/  IADD3 R158, P2, R182, UR6, RZ ;  /* 0x00000006b69e7c10 */ /* 0x004fe4000ff5e0ff */
[----:B------:R2:W-:Y:S01]  /*13140*/  LDGSTS.E.BYPASS.128 [R177+0x8000], [R28.64], !P0 ;  /* 0x080000001cb17fae */ /* 0x0005e2000c101c4a */
[-C--:B------:R-:W-:Y:S01]  /*13150*/  FFMA R140, R142, R10.reuse, R155 ;  /* 0x0000000a8e8c7223 */ /* 0x080fe2000000009b */
[----:B------:R-:W-:Y:S01]  /*13160*/  FFMA R10, R18, R10, R9 ;  /* 0x0000000a120a7223 */ /* 0x000fe20000000009 */
[----:B-1----:R-:W-:Y:S01]  /*13170*/  IADD3 R160, P3, R180, UR6, RZ ;  /* 0x00000006b4a07c10 */ /* 0x002fe2000ff7e0ff */
[-C--:B-----5:R-:W-:Y:S01]  /*13180*/  FFMA R157, R141, R69.reuse, R166 ;  /* 0x000000458d9d7223 */ /* 0x0a0fe200000000a6 */
[----:B------:R-:W-:Y:S01]  /*13190*/  FFMA R69, R17, R69, R68 ;  /* 0x0000004511457223 */ /* 0x000fe20000000044 */
[----:B------:R-:W-:-:S02]  /*131a0*/  IADD3.X R31, R178, UR7, RZ, P1, !PT ;  /* 0x00000007b21f7c10 */ /* 0x000fc40008ffe4ff */
[-C--:B------:R-:W-:Y:S01]  /*131b0*/  FFMA R0, R142, R70.reuse, R157 ;  /* 0x000000468e007223 */ /* 0x080fe2000000009d */
[----:B------:R-:W-:Y:S01]  /*131c0*/  FFMA R70, R18, R70, R69 ;  /* 0x0000004612467223 */ /* 0x000fe20000000045 */
[----:B---3--:R-:W-:Y:S01]  /*131d0*/  IADD3 R152, P1, R176, UR6, RZ ;  /* 0x00000006b0987c10 */ /* 0x008fe2000ff3e0ff */
[----:B------:R1:W-:Y:S01]  /*131e0*/  LDGSTS.E.BYPASS.128 [R179+0x8000], [R30.64], !P0 ;  /* 0x080000001eb37fae */ /* 0x0003e2000c101c4a */
[C---:B--2---:R-:W-:Y:S01]  /*131f0*/  FFMA R29, R141.reuse, R25, R168 ;  /* 0x000000198d1d7223 */ /* 0x044fe200000000a8 */
[-C--:B------:R-:W-:Y:S01]  /*13200*/  FFMA R141, R141, R5.reuse, R164 ;  /* 0x000000058d8d7223 */ /* 0x080fe200000000a4 */
[----:B------:R-:W-:Y:S01]  /*13210*/  IADD3.X R159, R174, UR7, RZ, P2, !PT ;  /* 0x00000007ae9f7c10 */ /* 0x000fe200097fe4ff */
[C---:B------:R-:W-:Y:S01]  /*13220*/  FFMA R5, R17.reuse, R5, R4 ;  /* 0x0000000511057223 */ /* 0x040fe20000000004 */
[----:B------:R-:W-:Y:S01]  /*13230*/  FFMA R17, R17, R25, R16 ;  /* 0x0000001911117223 */ /* 0x000fe20000000010 */
[----:B------:R-:W-:Y:S01]  /*13240*/  UIADD3 UR6, UP0, UR6, 0x80, URZ ;  /* 0x0000008006067890 */ /* 0x000fe2000ff1e03f */
[----:B------:R-:W-:Y:S01]  /*13250*/  IADD3.X R161, R172, UR7, RZ, P3, !PT ;  /* 0x00000007aca17c10 */ /* 0x000fe20009ffe4ff */
[----:B------:R2:W-:Y:S01]  /*13260*/  LDGSTS.E.BYPASS.128 [R181+0x8000], [R158.64], !P0 ;  /* 0x080000009eb57fae */ /* 0x0005e2000c101c4a */
[-C--:B------:R-:W-:Y:S01]  /*13270*/  FFMA R28, R142, R6.reuse, R141 ;  /* 0x000000068e1c7223 */ /* 0x080fe2000000008d */
[----:B------:R-:W-:Y:S01]  /*13280*/  FFMA R6, R18, R6, R5 ;  /* 0x0000000612067223 */ /* 0x000fe20000000005 */
[----:B------:R-:W-:Y:S01]  /*13290*/  IADD3.X R153, R170, UR7, RZ, P1, !PT ;  /* 0x00000007aa997c10 */ /* 0x000fe20008ffe4ff */
[----:B------:R2:W-:Y:S01]  /*132a0*/  LDGSTS.E.BYPASS.128 [R183+0x8000], [R160.64], !P0 ;  /* 0x08000000a0b77fae */ /* 0x0005e2000c101c4a */
[-C--:B-1----:R-:W-:Y:S01]  /*132b0*/  FFMA R30, R142, R26.reuse, R29 ;  /* 0x0000001a8e1e7223 */ /* 0x082fe2000000001d */
[----:B------:R-:W-:Y:S01]  /*132c0*/  FFMA R26, R18, R26, R17 ;  /* 0x0000001a121a7223 */ /* 0x000fe20000000011 */
[----:B------:R-:W-:Y:S01]  /*132d0*/  UIADD3.X UR7, URZ, UR7, URZ, UP0, !UPT ;  /* 0x000000073f077290 */ /* 0x000fe200087fe43f */
[----:B------:R2:W-:Y:S01]  /*132e0*/  LDGSTS.E.BYPASS.128 [R185+0x8000], [R152.64], !P0 ;  /* 0x0800000098b97fae */ /* 0x0005e2000c101c4a */
[----:B------:R-:W-:Y:S01]  /*132f0*/  ISETP.GE.U32.AND P0, PT, R232, 0x7c, PT ;  /* 0x0000007ce800780c */ /* 0x000fe20003f06070 */
[C---:B------:R-:W-:Y:S01]  /*13300*/  FFMA R31, R143.reuse, R11, R140 ;  /* 0x0000000b8f1f7223 */ /* 0x040fe2000000008c */
[C---:B------:R-:W-:Y:S01]  /*13310*/  FFMA R30, R143.reuse, R27, R30 ;  /* 0x0000001b8f1e7223 */ /* 0x040fe2000000001e */
[----:B------:R-:W0:Y:S01]  /*13320*/  LDGDEPBAR ;  /* 0x00000000000079af */ /* 0x000e220000000000 */
[C---:B------:R-:W-:Y:S01]  /*13330*/  FFMA R29, R143.reuse, R71, R0 ;  /* 0x000000478f1d7223 */ /* 0x040fe20000000000 */
[----:B------:R-:W-:Y:S01]  /*13340*/  FFMA R28, R143, R7, R28 ;  /* 0x000000078f1c7223 */ /* 0x000fe2000000001c */
[C---:B------:R-:W-:Y:S01]  /*13350*/  FFMA R143, R19.reuse, R11, R10 ;  /* 0x0000000b138f7223 */ /* 0x040fe2000000000a */
[C---:B------:R-:W-:Y:S01]  /*13360*/  FFMA R142, R19.reuse, R27, R26 ;  /* 0x0000001b138e7223 */ /* 0x040fe2000000001a */
[C---:B------:R-:W-:Y:S01]  /*13370*/  FFMA R141, R19.reuse, R71, R70 ;  /* 0x00000047138d7223 */ /* 0x040fe20000000046 */
[----:B------:R-:W-:Y:S01]  /*13380*/  FFMA R140, R19, R7, R6 ;  /* 0x00000007138c7223 */ /* 0x000fe20000000006 */
[----:B------:R-:W-:-:S04]  /*13390*/  DEPBAR.LE SB0, 0x2 ;  /* 0x000080800000791a */ /* 0x000fc80000000000 */
[----:B------:R-:W-:Y:S06]  /*133a0*/  BAR.SYNC 0x0 ;  /* 0x0000000000007b1d */ /* 0x000fec0000000000 */
[----:B--2---:R-:W-:Y:S01]  /*133b0*/  @P0 CALL.REL.NOINC `(.L_x_0) ;  /* 0x0000001000000944 */ /* 0x004fe20003c00000 */
[----:B------:R-:W-:Y:S05]  /*133c0*/  BRA `(.L_x_1) ;  /* 0xfffee71000007947 */ /* 0x000fea000383ffff */
.L_x_0:
[----:B------:R-:W2:Y:S01]  /*133d0*/  LDL.LU R154, [R1+0x50] ;  /* 0x00005000019a7983 */ /* 0x000ea20000300800 */
[----:B------:R-:W-:-:S04]  /*133e0*/  DEPBAR.LE SB0, 0x0 ;  /* 0x000080000000791a */ /* 0x000fc80000000000 */
[----:B------:R-:W1:Y:S01]  /*133f0*/  S2R R0, SR_TID.X ;  /* 0x0000000000007919 */ /* 0x000e620000002100 */
[C---:B------:R-:W-:Y:S02]  /*13400*/  LOP3.LUT R247, R231.reuse, 0x4, RZ, 0xfc, !PT ;  /* 0x00000004e7f77812 */ /* 0x040fe400078efcff */
[----:B------:R-:W-:Y:S01]  /*13410*/  LOP3.LUT R248, R231, 0x8, RZ, 0xfc, !PT ;  /* 0x00000008e7f87812 */ /* 0x000fe200078efcff */
[----:B------:R-:W3:Y:S01]  /*13420*/  S2R R229, SR_TID.X ;  /* 0x0000000000e57919 */ /* 0x000ee20000002100 */
[----:B------:R-:W-:Y:S02]  /*13430*/  MOV R164, 0x4 ;  /* 0x0000000400a47802 */ /* 0x000fe40000000f00 */
[----:B------:R-:W-:Y:S02]  /*13440*/  LOP3.LUT R230, R230, 0xfeffffff, RZ, 0xc0, !PT ;  /* 0xfeffffffe6e67812 */ /* 0x000fe400078ec0ff */
[----:B-1----:R-:W-:Y:S02]  /*13450*/  SHF.R.U32.HI R5, RZ, 0x5, R0 ;  /* 0x00000005ff057819 */ /* 0x002fe40000011600 */
[----:B------:R-:W-:-:S02]  /*13460*/  SHF.L.U32 R0, R0, 0x2, RZ ;  /* 0x0000000200007819 */ /* 0x000fc400000006ff */
[----:B---3--:R-:W-:Y:S02]  /*13470*/  SHF.L.U32 R229, R229, 0x2, RZ ;  /* 0x00000002e5e57819 */ /* 0x008fe400000006ff */
[----:B------:R-:W-:Y:S02]  /*13480*/  SGXT.U32 R5, R5, 0x2 ;  /* 0x000000020505781a */ /* 0x000fe40000000000 */
[----:B------:R-:W-:-:S05]  /*13490*/  LOP3.LUT R229, R229, 0x7c, RZ, 0xc0, !PT ;  /* 0x0000007ce5e57812 */ /* 0x000fca00078ec0ff */
[----:B------:R-:W-:Y:S01]  /*134a0*/  IMAD R3, R5, 0x210, R229 ;  /* 0x0000021005037824 */ /* 0x000fe200078e02e5 */
[----:B------:R-:W-:Y:S06]  /*134b0*/  BAR.SYNC 0x0 ;  /* 0x0000000000007b1d */ /* 0x000fec0000000000 */
[----:B------:R-:W-:Y:S01]  /*134c0*/  SHF.L.U32 R2, R3, 0x2, RZ ;  /* 0x0000000203027819 */ /* 0x000fe200000006ff */
[----:B------:R-:W-:Y:S04]  /*134d0*/  STS.128 [R3.X4], R84 ;  /* 0x0000005403007388 */ /* 0x000fe80000004c00 */
[----:B------:R-:W-:Y:S01]  /*134e0*/  IMAD R2, R5, -0x630, R2 ;  /* 0xfffff9d005027824 */ /* 0x000fe200078e0202 */
[----:B------:R-:W-:Y:S04]  /*134f0*/  STS.128 [R3.X4+0x210], R32 ;  /* 0x0002102003007388 */ /* 0x000fe80000004c00 */
[----:B------:R-:W-:Y:S04]  /*13500*/  STS.128 [R3.X4+0x420], R12 ;  /* 0x0004200c03007388 */ /* 0x000fe80000004c00 */
[----:B------:R-:W-:Y:S04]  /*13510*/  STS.128 [R3.X4+0x630], R80 ;  /* 0x0006305003007388 */ /* 0x000fe80000004c00 */
[----:B------:R-:W-:Y:S06]  /*13520*/  BAR.SYNC 0x0 ;  /* 0x0000000000007b1d */ /* 0x000fec0000000000 */
[----:B------:R-:W-:Y:S04]  /*13530*/  LDS.128 R160, [R2] ;  /* 0x0000000002a07984 */ /* 0x000fe80000000c00 */
[----:B------:R-:W-:Y:S04]  /*13540*/  LDS.128 R156, [R2+0x840] ;  /* 0x00084000029c7984 */ /* 0x000fe80000000c00 */
[----:B------:R-:W-:Y:S01]  /*13550*/  LDS.128 R4, [R2+0x18c0] ;  /* 0x0018c00002047984 */ /* 0x000fe20000000c00 */
[----:B--2---:R-:W-:-:S03]  /*13560*/  LOP3.LUT R0, R154, 0x7c, R0, 0xf8, !PT ;  /* 0x0000007c9a007812 */ /* 0x004fc600078ef800 */
[----:B------:R-:W-:Y:S01]  /*13570*/  LDS.128 R152, [R2+0x1080] ;  /* 0x0010800002987984 */ /* 0x000fe20000000c00 */
[C---:B------:R-:W-:Y:S01]  /*13580*/  ISETP.GE.AND P6, PT, R0.reuse, 0x80, PT ;  /* 0x000000800000780c */ /* 0x040fe20003fc6270 */
[----:B------:R-:W-:Y:S02]  /*13590*/  IMAD.WIDE R240, R0, R164, c[0x0][0x160] ;  /* 0x0000580000f07625 */ /* 0x000fe400078e02a4 */
[----:B------:R-:W-:Y:S06]  /*135a0*/  BAR.SYNC 0x0 ;  /* 0x0000000000007b1d */ /* 0x000fec0000000000 */
[----:B------:R-:W-:Y:S01]  /*135b0*/  STS.128 [R3.X4], R20 ;  /* 0x0000001403007388 */ /* 0x000fe20000004c00 */
[----:B------:R-:W-:-:S02]  /*135c0*/  ISETP.LT.AND P2, PT, R231, c[0x0][0x180], !P6 ;  /* 0x00006000e7007a0c */ /* 0x000fc40007741270 */
[----:B------:R-:W-:Y:S01]  /*135d0*/  ISETP.LT.AND P1, PT, R247, c[0x0][0x180], !P6 ;  /* 0x00006000f7007a0c */ /* 0x000fe20007721270 */
[----:B------:R-:W-:Y:S01]  /*135e0*/  STS.128 [R3.X4+0x210], R36 ;  /* 0x0002102403007388 */ /* 0x000fe20000004c00 */
[----:B------:R-:W-:-:S03]  /*135f0*/  ISETP.LT.AND P0, PT, R248, c[0x0][0x180], !P6 ;  /* 0x00006000f8007a0c */ /* 0x000fc60007701270 */
[----:B------:R-:W-:Y:S04]  /*13600*/  STS.128 [R3.X4+0x420], R40 ;  /* 0x0004202803007388 */ /* 0x000fe80000004c00 */
[----:B------:R-:W-:Y:S02]  /*13610*/  STS.128 [R3.X4+0x630], R60 ;  /* 0x0006303c03007388 */ /* 0x000fe40000004c00 */
[----:B------:R-:W-:Y:S02]  /*13620*/  @P2 LOP3.LUT R230, R230, 0x1000000, RZ, 0xfc, !PT ;  /* 0x01000000e6e62812 */ /* 0x000fe400078efcff */
[----:B------:R-:W-:Y:S06]  /*13630*/  BAR.SYNC 0x0 ;  /* 0x0000000000007b1d */ /* 0x000fec0000000000 */
[----:B------:R-:W-:Y:S01]  /*13640*/  LDS.128 R8, [R2] ;  /* 0x0000000002087984 */ /* 0x000fe20000000c00 */
[----:B------:R-:W-:-:S03]  /*13650*/  LOP3.LUT R230, R230, 0xff7fffff, RZ, 0xc0, !PT ;  /* 0xff7fffffe6e67812 */ /* 0x000fc600078ec0ff */
[----:B------:R-:W-:Y:S01]  /*13660*/  LDS.128 R20, [R2+0x840] ;  /* 0x0008400002147984 */ /* 0x000fe20000000c00 */
[----:B------:R-:W-:Y:S02]  /*13670*/  LOP3.LUT R245, R231, 0xc, RZ, 0xfc, !PT ;  /* 0x0000000ce7f57812 */ /* 0x000fe400078efcff */
[----:B------:R-:W-:Y:S01]  /*13680*/  @P1 LOP3.LUT R230, R230, 0x800000, RZ, 0xfc, !PT ;  /* 0x00800000e6e61812 */ /* 0x000fe200078efcff */
[----:B------:R-:W-:Y:S04]  /*13690*/  LDS.128 R16, [R2+0x1080] ;  /* 0x0010800002107984 */ /* 0x000fe80000000c00 */
[----:B------:R-:W-:Y:S04]  /*136a0*/  LDS.128 R12, [R2+0x18c0] ;  /* 0x0018c000020c7984 */ /* 0x000fe80000000c00 */
[----:B------:R-:W-:Y:S06]  /*136b0*/  BAR.SYNC 0x0 ;  /* 0x0000000000007b1d */ /* 0x000fec0000000000 */
[----:B------:R-:W-:Y:S04]  /*136c0*/  STS.128 [R3.X4], R88 ;  /* 0x0000005803007388 */ /* 0x000fe80000004c00 */
[----:B------:R-:W-:Y:S04]  /*136d0*/  STS.128 [R3.X4+0x210], R52 ;  /* 0x0002103403007388 */ /* 0x000fe80000004c00 */
[----:B------:R-:W-:Y:S04]  /*136e0*/  STS.128 [R3.X4+0x420], R56 ;  /* 0x0004203803007388 */ /* 0x000fe80000004c00 */
[----:B------:R-:W-:Y:S04]  /*136f0*/  STS.128 [R3.X4+0x630], R72 ;  /* 0x0006304803007388 */ /* 0x000fe80000004c00 */
[----:B------:R-:W-:Y:S06]  /*13700*/  BAR.SYNC 0x0 ;  /* 0x0000000000007b1d */ /* 0x000fec0000000000 */
[----:B------:R-:W1:Y:S04]  /*13710*/  LDS.128 R40, [R2] ;  /* 0x0000000002287984 */ /* 0x000e680000000c00 */
[----:B------:R-:W2:Y:S04]  /*13720*/  LDS.128 R36, [R2+0x840] ;  /* 0x0008400002247984 */ /* 0x000ea80000000c00 */
[----:B------:R-:W3:Y:S04]  /*13730*/  LDS.128 R32, [R2+0x1080] ;  /* 0x0010800002207984 */ /* 0x000ee80000000c00 */
[----:B------:R-:W4:Y:S04]  /*13740*/  LDS.128 R24, [R2+0x18c0] ;  /* 0x0018c00002187984 */ /* 0x000f280000000c00 */
[----:B------:R-:W-:Y:S06]  /*13750*/  BAR.SYNC 0x0 ;  /* 0x0000000000007b1d */ /* 0x000fec0000000000 */
[----:B------:R-:W-:Y:S04]  /*13760*/  STS.128 [R3.X4], R92 ;  /* 0x0000005c03007388 */ /* 0x000fe80000004c00 */
[----:B------:R-:W-:Y:S04]  /*13770*/  STS.128 [R3.X4+0x210], R96 ;  /* 0x0002106003007388 */ /* 0x000fe80000004c00 */
[----:B------:R-:W-:Y:S04]  /*13780*/  STS.128 [R3.X4+0x420], R100 ;  /* 0x0004206403007388 */ /* 0x000fe80000004c00 */
[----:B------:R-:W-:Y:S04]  /*13790*/  STS.128 [R3.X4+0x630], R104 ;  /* 0x0006306803007388 */ /* 0x000fe80000004c00 */
[----:B------:R-:W-:Y:S06]  /*137a0*/  BAR.SYNC 0x0 ;  /* 0x0000000000007b1d */ /* 0x000fec0000000000 */
[----:B------:R-:W5:Y:S04]  /*137b0*/  LDS.128 R68, [R2] ;  /* 0x0000000002447984 */ /* 0x000f680000000c00 */
[----:B------:R-:W1:Y:S04]  /*137c0*/  LDS.128 R60, [R2+0x840] ;  /* 0x00084000023c7984 */ /* 0x000e680000000c00 */
[----:B------:R-:W1:Y:S04]  /*137d0*/  LDS.128 R56, [R2+0x1080] ;  /* 0x0010800002387984 */ /* 0x000e680000000c00 */
[----:B------:R-:W1:Y:S04]  /*137e0*/  LDS.128 R52, [R2+0x18c0] ;  /* 0x0018c00002347984 */ /* 0x000e680000000c00 */
[----:B------:R-:W-:Y:S06]  /*137f0*/  BAR.SYNC 0x0 ;  /* 0x0000000000007b1d */ /* 0x000fec0000000000 */
[----:B------:R-:W-:Y:S04]  /*13800*/  STS.128 [R3.X4], R108 ;  /* 0x0000006c03007388 */ /* 0x000fe80000004c00 */
[----:B------:R-:W-:Y:S04]  /*13810*/  STS.128 [R3.X4+0x210], R120 ;  /* 0x0002107803007388 */ /* 0x000fe80000004c00 */
[----:B------:R-:W-:Y:S04]  /*13820*/  STS.128 [R3.X4+0x420], R144 ;  /* 0x0004209003007388 */ /* 0x000fe80000004c00 */
[----:B------:R-:W-:Y:S04]  /*13830*/  STS.128 [R3.X4+0x630], R112 ;  /* 0x0006307003007388 */ /* 0x000fe80000004c00 */
[----:B------:R-:W-:Y:S06]  /*13840*/  BAR.SYNC 0x0 ;  /* 0x0000000000007b1d */ /* 0x000fec0000000000 */
[----:B------:R-:W1:Y:S04]  /*13850*/  LDS.128 R88, [R2] ;  /* 0x0000000002587984 */ /* 0x000e680000000c00 */
[----:B------:R-:W-:Y:S04]  /*13860*/  LDS.128 R84, [R2+0x840] ;  /* 0x0008400002547984 */ /* 0x000fe80000000c00 */
        /* <DEDUP_REMOVED lines=8> */
[----:B------:R-:W-:Y:S04]  /*138f0*/  LDS.128 R96, [R2] ;  /* 0x0000000002607984 */ /* 0x000fe80000000c00 */
[----:B------:R-:W-:Y:S01]  /*13900*/  LDS.128 R92, [R2+0x840] ;  /* 0x00084000025c7984 */ /* 0x000fe20000000c00 */
[----:B------:R-:W-:Y:S01]  /*13910*/  CS2R R116, SRZ ;  /* 0x0000000000747805 */ /* 0x000fe2000001ff00 */
[----:B------:R-:W-:-:S02]  /*13920*/  CS2R R118, SRZ ;  /* 0x0000000000767805 */ /* 0x000fc4000001ff00 */
        /* <DEDUP_REMOVED lines=9> */
[----:B------:R-:W1:Y:S04]  /*139c0*/  LDS.128 R100, [R2+0x840] ;  /* 0x0008400002647984 */ /* 0x000e680000000c00 */
[----:B------:R-:W1:Y:S04]  /*139d0*/  LDS.128 R104, [R2+0x1080] ;  /* 0x0010800002687984 */ /* 0x000e680000000c00 */
[----:B------:R-:W1:Y:S04]  /*139e0*/  LDS.128 R108, [R2+0x18c0] ;  /* 0x0018c000026c7984 */ /* 0x000e680000000c00 */
[----:B------:R-:W-:Y:S06]  /*139f0*/  BAR.SYNC 0x0 ;  /* 0x0000000000007b1d */ /* 0x000fec0000000000 */
[----:B------:R2:W-:Y:S04]  /*13a00*/  STS.128 [R3.X4], R76 ;  /* 0x0000004c03007388 */ /* 0x0005e80000004c00 */
[----:B------:R-:W-:Y:S04]  /*13a10*/  STS.128 [R3.X4+0x420], R28 ;  /* 0x0004201c03007388 */ /* 0x000fe80000004c00 */
[----:B------:R-:W-:Y:S04]  /*13a20*/  STS.128 [R3.X4+0x210], R44 ;  /* 0x0002102c03007388 */ /* 0x000fe80000004c00 */
[----:B------:R-:W-:Y:S01]  /*13a30*/  STS.128 [R3.X4+0x630], R140 ;  /* 0x0006308c03007388 */ /* 0x000fe20000004c00 */
[----:B--2---:R-:W-:Y:S01]  /*13a40*/  CS2R R76, SRZ ;  /* 0x00000000004c7805 */ /* 0x004fe2000001ff00 */
[----:B------:R-:W-:-:S02]  /*13a50*/  CS2R R78, SRZ ;  /* 0x00000000004e7805 */ /* 0x000fc4000001ff00 */
[----:B------:R-:W-:Y:S06]  /*13a60*/  BAR.SYNC 0x0 ;  /* 0x0000000000007b1d */ /* 0x000fec0000000000 */
[----:B------:R-:W-:Y:S01]  /*13a70*/  CS2R R28, SRZ ;  /* 0x00000000001c7805 */ /* 0x000fe2000001ff00 */
[----:B------:R-:W-:Y:S01]  /*13a80*/  CS2R R30, SRZ ;  /* 0x00000000001e7805 */ /* 0x000fe2000001ff00 */
[----:B------:R-:W2:Y:S04]  /*13a90*/  @P2 LDG.E.EL.128 R116, [R240.64] ;  /* 0x0000000af0742981 */ /* 0x000ea8000c2e1d00 */
[----:B------:R-:W2:Y:S04]  /*13aa0*/  @P1 LDG.E.EL.128 R76, [R240.64] ;  /* 0x0000000af04c1981 */ /* 0x000ea8000c2e1d00 */
[----:B------:R-:W2:Y:S01]  /*13ab0*/  @P0 LDG.E.EL.128 R28, [R240.64] ;  /* 0x0000000af01c0981 */ /* 0x000ea2000c2e1d00 */
[----:B------:R-:W-:-:S02]  /*13ac0*/  ISETP.LT.AND P2, PT, R245, c[0x0][0x180], !P6 ;  /* 0x00006000f5007a0c */ /* 0x000fc40007741270 */
[----:B------:R-:W-:Y:S01]  /*13ad0*/  LOP3.LUT R230, R230, 0xffbfffff, RZ, 0xc0, !PT ;  /* 0xffbfffffe6e67812 */ /* 0x000fe200078ec0ff */
[----:B-1----:R1:W-:Y:S01]  /*13ae0*/  STL [R1+0x84], R42 ;  /* 0x0000842a01007387 */ /* 0x0023e20000100800 */
[C---:B------:R-:W-:Y:S02]  /*13af0*/  LOP3.LUT R246, R231.reuse, 0x10, RZ, 0xfc, !PT ;  /* 0x00000010e7f67812 */ /* 0x040fe400078efcff */
[----:B------:R-:W-:Y:S02]  /*13b00*/  @P0 LOP3.LUT R230, R230, 0x400000, RZ, 0xfc, !PT ;  /* 0x00400000e6e60812 */ /* 0x000fe400078efcff */
[C---:B------:R-:W-:Y:S01]  /*13b10*/  LOP3.LUT R251, R231.reuse, 0x14, RZ, 0xfc, !PT ;  /* 0x00000014e7fb7812 */ /* 0x040fe200078efcff */
[----:B------:R-:W-:Y:S01]  /*13b20*/  CS2R R128, SRZ ;  /* 0x0000000000807805 */ /* 0x000fe2000001ff00 */
[----:B------:R-:W-:Y:S01]  /*13b30*/  ISETP.LT.AND P1, PT, R246, c[0x0][0x180], !P6 ;  /* 0x00006000f6007a0c */ /* 0x000fe20007721270 */
[----:B------:R-:W-:Y:S01]  /*13b40*/  CS2R R130, SRZ ;  /* 0x0000000000827805 */ /* 0x000fe2000001ff00 */
[----:B------:R-:W-:Y:S01]  /*13b50*/  LOP3.LUT R230, R230, 0xffdfffff, RZ, 0xc0, !PT ;  /* 0xffdfffffe6e67812 */ /* 0x000fe200078ec0ff */
[----:B------:R-:W-:Y:S01]  /*13b60*/  CS2R R132, SRZ ;  /* 0x0000000000847805 */ /* 0x000fe2000001ff00 */
[----:B-1----:R-:W-:Y:S01]  /*13b70*/  LOP3.LUT R42, R231, 0x18, RZ, 0xfc, !PT ;  /* 0x00000018e72a7812 */ /* 0x002fe200078efcff */
[----:B------:R-:W-:Y:S01]  /*13b80*/  CS2R R134, SRZ ;  /* 0x0000000000867805 */ /* 0x000fe2000001ff00 */
[----:B------:R-:W-:Y:S01]  /*13b90*/  @P2 LOP3.LUT R230, R230, 0x200000, RZ, 0xfc, !PT ;  /* 0x00200000e6e62812 */ /* 0x000fe200078efcff */
[----:B------:R1:W-:Y:S01]  /*13ba0*/  STL [R1+0x80], R43 ;  /* 0x0000802b01007387 */ /* 0x0003e20000100800 */
[----:B------:R-:W-:-:S02]  /*13bb0*/  ISETP.LT.AND P0, PT, R251, c[0x0][0x180], !P6 ;  /* 0x00006000fb007a0c */ /* 0x000fc40007701270 */
[----:B------:R-:W-:Y:S01]  /*13bc0*/  LOP3.LUT R230, R230, 0xffefffff, RZ, 0xc0, !PT ;  /* 0xffefffffe6e67812 */ /* 0x000fe200078ec0ff */
[----:B------:R-:W-:Y:S01]  /*13bd0*/  CS2R R136, SRZ ;  /* 0x0000000000887805 */ /* 0x000fe2000001ff00 */
[----:B------:R-:W-:Y:S01]  /*13be0*/  CS2R R138, SRZ ;  /* 0x00000000008a7805 */ /* 0x000fe2000001ff00 */
[----:B------:R3:W-:Y:S01]  /*13bf0*/  STL [R1+0x7c], R39 ;  /* 0x00007c2701007387 */ /* 0x0007e20000100800 */
[----:B------:R-:W-:Y:S02]  /*13c00*/  @P1 LOP3.LUT R230, R230, 0x100000, RZ, 0xfc, !PT ;  /* 0x00100000e6e61812 */ /* 0x000fe400078efcff */
[----:B-1----:R-:W-:Y:S01]  /*13c10*/  LOP3.LUT R43, R231, 0x1c, RZ, 0xfc, !PT ;  /* 0x0000001ce72b7812 */ /* 0x002fe200078efcff */
[----:B------:R-:W-:Y:S01]  /*13c20*/  CS2R R140, SRZ ;  /* 0x00000000008c7805 */ /* 0x000fe2000001ff00 */
[----:B------:R-:W-:Y:S01]  /*13c30*/  LOP3.LUT R230, R230, 0xfff7ffff, RZ, 0xc0, !PT ;  /* 0xfff7ffffe6e67812 */ /* 0x000fe200078ec0ff */
[----:B------:R-:W-:Y:S02]  /*13c40*/  CS2R R142, SRZ ;  /* 0x00000000008e7805 */ /* 0x000fe4000001ff00 */
[----:B------:R1:W2:Y:S01]  /*13c50*/  @P0 LDG.E.EL.128 R128, [R240.64] ;  /* 0x0000000af0800981 */ /* 0x0002a2000c2e1d00 */
[----:B------:R-:W-:-:S02]  /*13c60*/  @P0 LOP3.LUT R230, R230, 0x80000, RZ, 0xfc, !PT ;  /* 0x00080000e6e60812 */ /* 0x000fc400078efcff */
[----:B------:R-:W-:Y:S01]  /*13c70*/  ISETP.LT.AND P0, PT, R42, c[0x0][0x180], !P6 ;  /* 0x000060002a007a0c */ /* 0x000fe20007701270 */
[----:B---3--:R3:W-:Y:S01]  /*13c80*/  STL [R1+0x78], R35 ;  /* 0x0000782301007387 */ /* 0x0087e20000100800 */
[----:B------:R-:W-:Y:S02]  /*13c90*/  LOP3.LUT R230, R230, 0xfffbffff, RZ, 0xc0, !PT ;  /* 0xfffbffffe6e67812 */ /* 0x000fe400078ec0ff */
[----:B------:R-:W-:Y:S01]  /*13ca0*/  LOP3.LUT R39, R231, 0x20, RZ, 0xfc, !PT ;  /* 0x00000020e7277812 */ /* 0x000fe200078efcff */
[----:B------:R-:W-:Y:S01]  /*13cb0*/  CS2R R144, SRZ ;  /* 0x0000000000907805 */ /* 0x000fe2000001ff00 */
[----:B------:R-:W-:Y:S01]  /*13cc0*/  CS2R R146, SRZ ;  /* 0x0000000000927805 */ /* 0x000fe2000001ff00 */
[----:B----4-:R4:W-:Y:S06]  /*13cd0*/  STL [R1+0x74], R27 ;  /* 0x0000741b01007387 */ /* 0x0109ec0000100800 */
[----:B------:R1:W2:Y:S01]  /*13ce0*/  @P0 LDG.E.EL.128 R132, [R240.64] ;  /* 0x0000000af0840981 */ /* 0x0002a2000c2e1d00 */
[----:B------:R-:W-:-:S02]  /*13cf0*/  @P0 LOP3.LUT R230, R230, 0x40000, RZ, 0xfc, !PT ;  /* 0x00040000e6e60812 */ /* 0x000fc400078efcff */
[----:B------:R-:W-:Y:S01]  /*13d00*/  ISETP.LT.AND P0, PT, R43, c[0x0][0x180], !P6 ;  /* 0x000060002b007a0c */ /* 0x000fe20007701270 */
[----:B------:R-:W-:Y:S01]  /*13d10*/  CS2R R148, SRZ ;  /* 0x0000000000947805 */ /* 0x000fe2000001ff00 */
[----:B------:R-:W-:Y:S01]  /*13d20*/  LOP3.LUT R230, R230, 0xfffdffff, RZ, 0xc0, !PT ;  /* 0xfffdffffe6e67812 */ /* 0x000fe200078ec0ff */
[----:B------:R-:W-:Y:S01]  /*13d30*/  CS2R R150, SRZ ;  /* 0x0000000000967805 */ /* 0x000fe2000001ff00 */
[C---:B---3--:R-:W-:Y:S01]  /*13d40*/  LOP3.LUT R35, R231.reuse, 0x24, RZ, 0xfc, !PT ;  /* 0x00000024e7237812 */ /* 0x048fe200078efcff */
[----:B-----5:R3:W-:Y:S01]  /*13d50*/  STL [R1+0x70], R71 ;  /* 0x0000704701007387 */ /* 0x0207e20000100800 */
[----:B----4-:R-:W-:Y:S01]  /*13d60*/  LOP3.LUT R27, R231, 0x28, RZ, 0xfc, !PT ;  /* 0x00000028e71b7812 */ /* 0x010fe200078efcff */
[----:B------:R-:W-:Y:S02]  /*13d70*/  CS2R R120, SRZ ;  /* 0x0000000000787805 */ /* 0x000fe4000001ff00 */
[----:B------:R4:W-:Y:S04]  /*13d80*/  STL [R1+0x6c], R63 ;  /* 0x00006c3f01007387 */ /* 0x0009e80000100800 */
[----:B------:R-:W-:Y:S01]  /*13d90*/  @P0 LOP3.LUT R230, R230, 0x20000, RZ, 0xfc, !PT ;  /* 0x00020000e6e60812 */ /* 0x000fe200078efcff */
[----:B------:R1:W5:Y:S01]  /*13da0*/  @P0 LDG.E.EL.128 R136, [R240.64] ;  /* 0x0000000af0880981 */ /* 0x000362000c2e1d00 */
[----:B------:R-:W-:-:S02]  /*13db0*/  ISETP.LT.AND P0, PT, R39, c[0x0][0x180], !P6 ;  /* 0x0000600027007a0c */ /* 0x000fc40007701270 */
[----:B------:R-:W-:Y:S01]  /*13dc0*/  LOP3.LUT R230, R230, 0xfffeffff, RZ, 0xc0, !PT ;  /* 0xfffeffffe6e67812 */ /* 0x000fe200078ec0ff */
[----:B------:R-:W-:Y:S01]  /*13dd0*/  CS2R R122, SRZ ;  /* 0x00000000007a7805 */ /* 0x000fe2000001ff00 */
[C---:B---3--:R-:W-:Y:S01]  /*13de0*/  LOP3.LUT R71, R231.reuse, 0x2c, RZ, 0xfc, !PT ;  /* 0x0000002ce7477812 */ /* 0x048fe200078efcff */
[----:B------:R-:W-:Y:S01]  /*13df0*/  CS2R R124, SRZ ;  /* 0x00000000007c7805 */ /* 0x000fe2000001ff00 */
[----:B----4-:R-:W-:Y:S01]  /*13e00*/  LOP3.LUT R63, R231, 0x30, RZ, 0xfc, !PT ;  /* 0x00000030e73f7812 */ /* 0x010fe200078efcff */
[----:B------:R-:W-:Y:S01]  /*13e10*/  CS2R R126, SRZ ;  /* 0x00000000007e7805 */ /* 0x000fe2000001ff00 */
[----:B------:R3:W-:Y:S04]  /*13e20*/  STL [R1+0x68], R59 ;  /* 0x0000683b01007387 */ /* 0x0007e80000100800 */
[----:B------:R1:W4:Y:S01]  /*13e30*/  @P2 LDG.E.EL.128 R120, [R240.64] ;  /* 0x0000000af0782981 */ /* 0x000322000c2e1d00 */
[----:B------:R-:W-:-:S03]  /*13e40*/  @P0 LOP3.LUT R230, R230, 0x10000, RZ, 0xfc, !PT ;  /* 0x00010000e6e60812 */ /* 0x000fc600078efcff */
[----:B------:R1:W4:Y:S01]  /*13e50*/  @P0 LDG.E.EL.128 R140, [R240.64] ;  /* 0x0000000af08c0981 */ /* 0x000322000c2e1d00 */
[----:B------:R-:W-:Y:S02]  /*13e60*/  ISETP.LT.AND P0, PT, R35, c[0x0][0x180], !P6 ;  /* 0x0000600023007a0c */ /* 0x000fe40007701270 */
[----:B------:R-:W-:Y:S01]  /*13e70*/  LOP3.LUT R230, R230, 0xffff7fff, RZ, 0xc0, !PT ;  /* 0xffff7fffe6e67812 */ /* 0x000fe200078ec0ff */
[----:B------:R1:W4:Y:S01]  /*13e80*/  @P1 LDG.E.EL.128 R124, [R240.64] ;  /* 0x0000000af07c1981 */ /* 0x000322000c2e1d00 */
[----:B---3--:R-:W-:-:S03]  /*13e90*/  LOP3.LUT R59, R231, 0x34, RZ, 0xfc, !PT ;  /* 0x00000034e73b7812 */ /* 0x008fc600078efcff */
[----:B------:R3:W-:Y:S01]  /*13ea0*/  STL [R1+0x64], R55 ;  /* 0x0000643701007387 */ /* 0x0007e20000100800 */
[----:B------:R-:W-:Y:S01]  /*13eb0*/  CS2R R164, SRZ ;  /* 0x0000000000a47805 */ /* 0x000fe2000001ff00 */
[----:B------:R-:W-:Y:S02]  /*13ec0*/  CS2R R166, SRZ ;  /* 0x0000000000a67805 */ /* 0x000fe4000001ff00 */
[----:B------:R1:W-:Y:S02]  /*13ed0*/  STL [R1+0x60], R91 ;  /* 0x0000605b01007387 */ /* 0x0003e40000100800 */
[----:B------:R-:W-:Y:S02]  /*13ee0*/  @P0 LOP3.LUT R230, R230, 0x8000, RZ, 0xfc, !PT ;  /* 0x00008000e6e60812 */ /* 0x000fe400078efcff */
[----:B------:R2:W4:Y:S01]  /*13ef0*/  @P0 LDG.E.EL.128 R144, [R240.64] ;  /* 0x0000000af0900981 */ /* 0x000522000c2e1d00 */
[----:B------:R-:W-:Y:S02]  /*13f00*/  ISETP.LT.AND P0, PT, R27, c[0x0][0x180], !P6 ;  /* 0x000060001b007a0c */ /* 0x000fe40007701270 */
[----:B------:R-:W-:Y:S01]  /*13f10*/  LOP3.LUT R230, R230, 0xffffbfff, RZ, 0xc0, !PT ;  /* 0xffffbfffe6e67812 */ /* 0x000fe200078ec0ff */
[----:B------:R-:W-:Y:S01]  /*13f20*/  CS2R R168, SRZ ;  /* 0x0000000000a87805 */ /* 0x000fe2000001ff00 */
[C---:B---3--:R-:W-:Y:S01]  /*13f30*/  LOP3.LUT R55, R231.reuse, 0x38, RZ, 0xfc, !PT ;  /* 0x00000038e7377812 */ /* 0x048fe200078efcff */
[----:B------:R-:W-:Y:S01]  /*13f40*/  CS2R R170, SRZ ;  /* 0x0000000000aa7805 */ /* 0x000fe2000001ff00 */
[----:B-1----:R-:W-:-:S02]  /*13f50*/  LOP3.LUT R91, R231, 0x3c, RZ, 0xfc, !PT ;  /* 0x0000003ce75b7812 */ /* 0x002fc400078efcff */
[C---:B------:R-:W-:Y:S01]  /*13f60*/  LOP3.LUT R252, R231.reuse, 0x40, RZ, 0xfc, !PT ;  /* 0x00000040e7fc7812 */ /* 0x040fe200078efcff */
[----:B------:R-:W-:Y:S01]  /*13f70*/  CS2R R172, SRZ ;  /* 0x0000000000ac7805 */ /* 0x000fe2000001ff00 */
[----:B------:R-:W-:Y:S01]  /*13f80*/  CS2R R174, SRZ ;  /* 0x0000000000ae7805 */ /* 0x000fe2000001ff00 */
[----:B------:R-:W-:Y:S01]  /*13f90*/  LOP3.LUT R250, R231, 0x44, RZ, 0xfc, !PT ;  /* 0x00000044e7fa7812 */ /* 0x000fe200078efcff */
[----:B------:R-:W-:Y:S01]  /*13fa0*/  CS2R R176, SRZ ;  /* 0x0000000000b07805 */ /* 0x000fe2000001ff00 */
[----:B------:R-:W-:Y:S01]  /*13fb0*/  @P0 LOP3.LUT R230, R230, 0x4000, RZ, 0xfc, !PT ;  /* 0x00004000e6e60812 */ /* 0x000fe200078efcff */
[----:B------:R1:W3:Y:S01]  /*13fc0*/  @P0 LDG.E.EL.128 R148, [R240.64] ;  /* 0x0000000af0940981 */ /* 0x0002e2000c2e1d00 */
[----:B------:R-:W-:Y:S02]  /*13fd0*/  ISETP.LT.AND P0, PT, R71, c[0x0][0x180], !P6 ;  /* 0x0000600047007a0c */ /* 0x000fe40007701270 */
[----:B------:R-:W-:Y:S01]  /*13fe0*/  LOP3.LUT R230, R230, 0xffffdfff, RZ, 0xc0, !PT ;  /* 0xffffdfffe6e67812 */ /* 0x000fe200078ec0ff */
[----:B------:R-:W-:Y:S01]  /*13ff0*/  CS2R R178, SRZ ;  /* 0x0000000000b27805 */ /* 0x000fe2000001ff00 */
[C---:B------:R-:W-:Y:S01]  /*14000*/  LOP3.LUT R249, R231.reuse, 0x48, RZ, 0xfc, !PT ;  /* 0x00000048e7f97812 */ /* 0x040fe200078efcff */
[----:B------:R-:W-:Y:S01]  /*14010*/  CS2R R180, SRZ ;  /* 0x0000000000b47805 */ /* 0x000fe2000001ff00 */
[----:B------:R-:W-:Y:S01]  /*14020*/  CS2R R182, SRZ ;  /* 0x0000000000b67805 */ /* 0x000fe2000001ff00 */
[C---:B------:R-:W-:Y:S01]  /*14030*/  LOP3.LUT R244, R231.reuse, 0x4c, RZ, 0xfc, !PT ;  /* 0x0000004ce7f47812 */ /* 0x040fe200078efcff */
[----:B------:R-:W-:Y:S01]  /*14040*/  CS2R R184, SRZ ;  /* 0x0000000000b87805 */ /* 0x000fe2000001ff00 */
[----:B------:R-:W-:Y:S01]  /*14050*/  CS2R R186, SRZ ;  /* 0x0000000000ba7805 */ /* 0x000fe2000001ff00 */
[C---:B------:R-:W-:Y:S01]  /*14060*/  LOP3.LUT R243, R231.reuse, 0x50, RZ, 0xfc, !PT ;  /* 0x00000050e7f37812 */ /* 0x040fe200078efcff */
[----:B------:R-:W-:Y:S01]  /*14070*/  CS2R R188, SRZ ;  /* 0x0000000000bc7805 */ /* 0x000fe2000001ff00 */
[----:B------:R-:W-:Y:S01]  /*14080*/  CS2R R190, SRZ ;  /* 0x0000000000be7805 */ /* 0x000fe2000001ff00 */
[----:B------:R-:W-:Y:S01]  /*14090*/  @P0 LOP3.LUT R230, R230, 0x2000, RZ, 0xfc, !PT ;  /* 0x00002000e6e60812 */ /* 0x000fe200078efcff */
[----:B------:R1:W-:Y:S03]  /*140a0*/  STL [R1+0x5c], R67 ;  /* 0x00005c4301007387 */ /* 0x0003e60000100800 */
[----:B------:R-:W-:Y:S01]  /*140b0*/  LOP3.LUT R230, R230, 0xffffefff, RZ, 0xc0, !PT ;  /* 0xffffefffe6e67812 */ /* 0x000fe200078ec0ff */
[----:B------:R1:W-:Y:S04]  /*140c0*/  STL [R1+0x58], R51 ;  /* 0x0000583301007387 */ /* 0x0003e80000100800 */
[----:B------:R2:W-:Y:S01]  /*140d0*/  STL [R1+0x54], R115 ;  /* 0x0000547301007387 */ /* 0x0005e20000100800 */
[----:B-1----:R-:W-:-:S02]  /*140e0*/  LOP3.LUT R67, R231, 0x54, RZ, 0xfc, !PT ;  /* 0x00000054e7437812 */ /* 0x002fc400078efcff */
[----:B------:R-:W-:-:S04]  /*140f0*/  LOP3.LUT R51, R231, 0x58, RZ, 0xfc, !PT ;  /* 0x00000058e7337812 */ /* 0x000fc800078efcff */
[----:B------:R-:W-:Y:S01]  /*14100*/  ISETP.LT.AND P2, PT, R51, c[0x0][0x180], !P6 ;  /* 0x0000600033007a0c */ /* 0x000fe20007741270 */
[----:B--2---:R-:W-:Y:S01]  /*14110*/  FADD R44, R160, R116 ;  /* 0x00000074a02c7221 */ /* 0x004fe20000000000 */
[----:B------:R-:W-:Y:S01]  /*14120*/  FADD R45, R161, R117 ;  /* 0x00000075a12d7221 */ /* 0x000fe20000000000 */
        /* <DEDUP_REMOVED lines=10> */
[----:B------:R-:W-:Y:S01]  /*141d0*/  CS2R R152, SRZ ;  /* 0x0000000000987805 */ /* 0x000fe2000001ff00 */
[----:B------:R-:W-:-:S06]  /*141e0*/  CS2R R154, SRZ ;  /* 0x00000000009a7805 */ /* 0x000fcc000001ff00 */
[----:B------:R1:W2:Y:S01]  /*141f0*/  @P0 LDG.E.EL.128 R152, [R240.64] ;  /* 0x0000000af0980981 */ /* 0x0002a2000c2e1d00 */
[----:B------:R-:W-:Y:S01]  /*14200*/  ISETP.LT.AND P0, PT, R63, c[0x0][0x180], !P6 ;  /* 0x000060003f007a0c */ /* 0x000fe20007701270 */
[----:B------:R-:W-:Y:S01]  /*14210*/  CS2R R156, SRZ ;  /* 0x00000000009c7805 */ /* 0x000fe2000001ff00 */
[----:B------:R-:W-:Y:S01]  /*14220*/  CS2R R158, SRZ ;  /* 0x00000000009e7805 */ /* 0x000fe2000001ff00 */
[----:B------:R-:W-:Y:S01]  /*14230*/  CS2R R160, SRZ ;  /* 0x0000000000a07805 */ /* 0x000fe2000001ff00 */
[----:B------:R-:W-:-:S09]  /*14240*/  CS2R R162, SRZ ;  /* 0x0000000000a27805 */ /* 0x000fd2000001ff00 */
[----:B------:R-:W-:Y:S01]  /*14250*/  @P0 LOP3.LUT R230, R230, 0x1000, RZ, 0xfc, !PT ;  /* 0x00001000e6e60812 */ /* 0x000fe200078efcff */
[----:B------:R1:W2:Y:S01]  /*14260*/  @P0 LDG.E.EL.128 R156, [R240.64] ;  /* 0x0000000af09c0981 */ /* 0x0002a2000c2e1d00 */
[----:B------:R-:W-:Y:S02]  /*14270*/  ISETP.LT.AND P0, PT, R59, c[0x0][0x180], !P6 ;  /* 0x000060003b007a0c */ /* 0x000fe40007701270 */
[----:B------:R-:W-:-:S11]  /*14280*/  LOP3.LUT R230, R230, 0xfffff7ff, RZ, 0xc0, !PT ;  /* 0xfffff7ffe6e67812 */ /* 0x000fd600078ec0ff */
        /* <DEDUP_REMOVED lines=31> */
[----:B------:R-:W-:Y:S02]  /*14480*/  LOP3.LUT R230, R230, 0xfffffff7, RZ, 0xc0, !PT ;  /* 0xfffffff7e6e67812 */ /* 0x000fe400078ec0ff */
[----:B------:R-:W-:-:S04]  /*14490*/  LOP3.LUT R115, R231, 0x5c, RZ, 0xfc, !PT ;  /* 0x0000005ce7737812 */ /* 0x000fc800078efcff */
[----:B------:R-:W-:-:S05]  /*144a0*/  ISETP.LT.AND P1, PT, R115, c[0x0][0x180], !P6 ;  /* 0x0000600073007a0c */ /* 0x000fca0007721270 */
[----:B------:R-:W-:-:S04]  /*144b0*/  @P0 LOP3.LUT R230, R230, 0x8, RZ, 0xfc, !PT ;  /* 0x00000008e6e60812 */ /* 0x000fc800078efcff */
[----:B------:R-:W-:-:S04]  /*144c0*/  LOP3.LUT R230, R230, 0xfffffffb, RZ, 0xc0, !PT ;  /* 0xfffffffbe6e67812 */ /* 0x000fc800078ec0ff */
[----:B------:R-:W-:Y:S02]  /*144d0*/  @P2 LOP3.LUT R230, R230, 0x4, RZ, 0xfc, !PT ;  /* 0x00000004e6e62812 */ /* 0x000fe400078efcff */
[C---:B------:R-:W-:Y:S02]  /*144e0*/  LOP3.LUT R242, R231.reuse, 0x60, RZ, 0xfc, !PT ;  /* 0x00000060e7f27812 */ /* 0x040fe400078efcff */
[----:B------:R-:W-:Y:S02]  /*144f0*/  LOP3.LUT R230, R230, 0xfffffffd, RZ, 0xc0, !PT ;  /* 0xfffffffde6e67812 */ /* 0x000fe400078ec0ff */
[----:B------:R-:W-:Y:S02]  /*14500*/  LOP3.LUT R229, R231, 0x64, RZ, 0xfc, !PT ;  /* 0x00000064e7e57812 */ /* 0x000fe400078efcff */
[----:B------:R-:W-:Y:S02]  /*14510*/  ISETP.LT.AND P0, PT, R242, c[0x0][0x180], !P6 ;  /* 0x00006000f2007a0c */ /* 0x000fe40007701270 */
[----:B------:R-:W-:-:S02]  /*14520*/  @P1 LOP3.LUT R230, R230, 0x2, RZ, 0xfc, !PT ;  /* 0x00000002e6e61812 */ /* 0x000fc400078efcff */
[----:B------:R-:W-:Y:S02]  /*14530*/  ISETP.LT.AND P5, PT, R229, c[0x0][0x180], !P6 ;  /* 0x00006000e5007a0c */ /* 0x000fe400077a1270 */
[----:B------:R-:W-:-:S04]  /*14540*/  LOP3.LUT R230, R230, 0x7fffffff, RZ, 0xc0, !PT ;  /* 0x7fffffffe6e67812 */ /* 0x000fc800078ec0ff */
[----:B------:R-:W-:-:S04]  /*14550*/  LOP3.LUT R230, R230, 0xfffffffe, RZ, 0xc0, !PT ;  /* 0xfffffffee6e67812 */ /* 0x000fc800078ec0ff */
[----:B------:R-:W-:-:S04]  /*14560*/  @P0 LOP3.LUT R230, R230, 0x1, RZ, 0xfc, !PT ;  /* 0x00000001e6e60812 */ /* 0x000fc800078efcff */
[----:B------:R-:W-:Y:S02]  /*14570*/  @P5 LOP3.LUT R230, R230, 0x80000000, RZ, 0xfc, !PT ;  /* 0x80000000e6e65812 */ /* 0x000fe400078efcff */
[C---:B------:R-:W-:Y:S02]  /*14580*/  LOP3.LUT R29, R231.reuse, 0x68, RZ, 0xfc, !PT ;  /* 0x00000068e71d7812 */ /* 0x040fe400078efcff */
[----:B------:R-:W-:Y:S02]  /*14590*/  LOP3.LUT P5, RZ, R230, 0x1, RZ, 0xc0, !PT ;  /* 0x00000001e6ff7812 */ /* 0x000fe400078ac0ff */
[----:B------:R-:W-:Y:S02]  /*145a0*/  LOP3.LUT R30, R231, 0x6c, RZ, 0xfc, !PT ;  /* 0x0000006ce71e7812 */ /* 0x000fe400078efcff */
[----:B------:R-:W-:Y:S02]  /*145b0*/  P2R R206, PR, RZ, 0x20 ;  /* 0x00000020ffce7803 */ /* 0x000fe40000000000 */
[----:B------:R-:W-:-:S02]  /*145c0*/  ISETP.LT.AND P5, PT, R115, c[0x0][0x180], !P6 ;  /* 0x0000600073007a0c */ /* 0x000fc400077a1270 */
[----:B------:R-:W-:Y:S02]  /*145d0*/  ISETP.LT.AND P4, PT, R29, c[0x0][0x180], !P6 ;  /* 0x000060001d007a0c */ /* 0x000fe40007781270 */
[----:B------:R-:W-:Y:S02]  /*145e0*/  ISETP.LT.AND P3, PT, R30, c[0x0][0x180], !P6 ;  /* 0x000060001e007a0c */ /* 0x000fe40007761270 */
[----:B------:R-:W-:Y:S02]  /*145f0*/  P2R R205, PR, RZ, 0x10 ;  /* 0x00000010ffcd7803 */ /* 0x000fe40000000000 */
[----:B------:R-:W-:Y:S01]  /*14600*/  P2R R204, PR, RZ, 0x8 ;  /* 0x00000008ffcc7803 */ /* 0x000fe20000000000 */
[----:B------:R-:W-:Y:S01]  /*14610*/  CS2R R200, SRZ ;  /* 0x0000000000c87805 */ /* 0x000fe2000001ff00 */
[----:B------:R-:W-:Y:S01]  /*14620*/  ISETP.LT.AND P3, PT, R67, c[0x0][0x180], !P6 ;  /* 0x0000600043007a0c */ /* 0x000fe20007761270 */
[----:B------:R-:W-:Y:S01]  /*14630*/  CS2R R202, SRZ ;  /* 0x0000000000ca7805 */ /* 0x000fe2000001ff00 */
[----:B------:R-:W-:Y:S01]  /*14640*/  ISETP.LT.AND P4, PT, R51, c[0x0][0x180], !P6 ;  /* 0x0000600033007a0c */ /* 0x000fe20007781270 */
[----:B------:R-:W-:Y:S01]  /*14650*/  CS2R R192, SRZ ;  /* 0x0000000000c07805 */ /* 0x000fe2000001ff00 */
[----:B------:R-:W-:Y:S01]  /*14660*/  CS2R R194, SRZ ;  /* 0x0000000000c27805 */ /* 0x000fe2000001ff00 */
[----:B------:R-:W-:Y:S01]  /*14670*/  CS2R R196, SRZ ;  /* 0x0000000000c47805 */ /* 0x000fe2000001ff00 */
[----:B------:R-:W-:Y:S01]  /*14680*/  CS2R R198, SRZ ;  /* 0x0000000000c67805 */ /* 0x000fe2000001ff00 */
[----:B------:R1:W2:Y:S01]  /*14690*/  @P5 LDG.E.EL.128 R200, [R240.64] ;  /* 0x0000000af0c85981 */ /* 0x0002a2000c2e1d00 */
[----:B------:R-:W-:-:S02]  /*146a0*/  ISETP.NE.AND P5, PT, R206, RZ, PT ;  /* 0x000000ffce00720c */ /* 0x000fc40003fa5270 */
[----:B------:R-:W-:-:S03]  /*146b0*/  CS2R R206, SRZ ;  /* 0x0000000000ce7805 */ /* 0x000fc6000001ff00 */
[----:B------:R1:W2:Y:S01]  /*146c0*/  @P3 LDG.E.EL.128 R192, [R240.64] ;  /* 0x0000000af0c03981 */ /* 0x0002a2000c2e1d00 */
[----:B------:R-:W-:-:S03]  /*146d0*/  ISETP.NE.AND P3, PT, R204, RZ, PT ;  /* 0x000000ffcc00720c */ /* 0x000fc60003f65270 */
[----:B------:R1:W2:Y:S01]  /*146e0*/  @P4 LDG.E.EL.128 R196, [R240.64] ;  /* 0x0000000af0c44981 */ /* 0x0002a2000c2e1d00 */
[----:B------:R-:W-:Y:S02]  /*146f0*/  ISETP.NE.AND P4, PT, R205, RZ, PT ;  /* 0x000000ffcd00720c */ /* 0x000fe40003f85270 */
[----:B------:R-:W-:-:S06]  /*14700*/  CS2R R204, SRZ ;  /* 0x0000000000cc7805 */ /* 0x000fcc000001ff00 */
[----:B------:R1:W2:Y:S01]  /*14710*/  @P5 LDG.E.EL.128 R204, [R240.64] ;  /* 0x0000000af0cc5981 */ /* 0x0002a2000c2e1d00 */
[C---:B------:R-:W-:Y:S01]  /*14720*/  LOP3.LUT P5, RZ, R230.reuse, 0x80000000, RZ, 0xc0, !PT ;  /* 0x80000000e6ff7812 */ /* 0x040fe200078ac0ff */
[----:B------:R-:W-:Y:S01]  /*14730*/  CS2R R208, SRZ ;  /* 0x0000000000d07805 */ /* 0x000fe2000001ff00 */
[----:B------:R-:W-:Y:S01]  /*14740*/  LOP3.LUT R230, R230, 0xfdffffff, RZ, 0xc0, !PT ;  /* 0xfdffffffe6e67812 */ /* 0x000fe200078ec0ff */
[----:B------:R-:W-:-:S10]  /*14750*/  CS2R R210, SRZ ;  /* 0x0000000000d27805 */ /* 0x000fd4000001ff00 */
[----:B------:R-:W-:Y:S01]  /*14760*/  @P5 LOP3.LUT R230, R230, 0x2000000, RZ, 0xfc, !PT ;  /* 0x02000000e6e65812 */ /* 0x000fe200078efcff */
[----:B------:R1:W2:Y:S03]  /*14770*/  @P5 LDG.E.EL.128 R208, [R240.64] ;  /* 0x0000000af0d05981 */ /* 0x0002a6000c2e1d00 */
[C---:B------:R-:W-:Y:S02]  /*14780*/  LOP3.LUT P5, RZ, R230.reuse, 0x200000, RZ, 0xc0, !PT ;  /* 0x00200000e6ff7812 */ /* 0x040fe400078ac0ff */
[----:B------:R-:W-:Y:S01]  /*14790*/  LOP3.LUT R230, R230, 0xbfffffff, RZ, 0xc0, !PT ;  /* 0xbfffffffe6e67812 */ /* 0x000fe200078ec0ff */
[----:B------:R-:W-:Y:S01]  /*147a0*/  CS2R R212, SRZ ;  /* 0x0000000000d47805 */ /* 0x000fe2000001ff00 */
[----:B------:R-:W-:Y:S01]  /*147b0*/  CS2R R214, SRZ ;  /* 0x0000000000d67805 */ /* 0x000fe2000001ff00 */
[C---:B------:R-:W-:Y:S02]  /*147c0*/  LOP3.LUT R31, R231.reuse, 0x70, RZ, 0xfc, !PT ;  /* 0x00000070e71f7812 */ /* 0x040fe400078efcff */
[----:B------:R-:W-:-:S02]  /*147d0*/  LOP3.LUT R3, R231, 0x74, RZ, 0xfc, !PT ;  /* 0x00000074e7037812 */ /* 0x000fc400078efcff */
[----:B------:R-:W-:Y:S01]  /*147e0*/  LOP3.LUT R228, R231, 0x78, RZ, 0xfc, !PT ;  /* 0x00000078e7e47812 */ /* 0x000fe200078efcff */
[----:B------:R1:W2:Y:S03]  /*147f0*/  @P4 LDG.E.EL.128 R212, [R240.64] ;  /* 0x0000000af0d44981 */ /* 0x0002a6000c2e1d00 */
[----:B------:R-:W-:-:S04]  /*14800*/  @P5 LOP3.LUT R230, R230, 0x40000000, RZ, 0xfc, !PT ;  /* 0x40000000e6e65812 */ /* 0x000fc800078efcff */
[C---:B------:R-:W-:Y:S02]  /*14810*/  LOP3.LUT P5, RZ, R230.reuse, 0x1000000, RZ, 0xc0, !PT ;  /* 0x01000000e6ff7812 */ /* 0x040fe400078ac0ff */
[----:B------:R-:W-:-:S04]  /*14820*/  LOP3.LUT R230, R230, 0xfbffffff, RZ, 0xc0, !PT ;  /* 0xfbffffffe6e67812 */ /* 0x000fc800078ec0ff */
[----:B------:R-:W-:Y:S02]  /*14830*/  @P4 LOP3.LUT R230, R230, 0x4000000, RZ, 0xfc, !PT ;  /* 0x04000000e6e64812 */ /* 0x000fe400078efcff */
[----:B------:R-:W-:Y:S02]  /*14840*/  LOP3.LUT R28, R231, 0x7c, RZ, 0xfc, !PT ;  /* 0x0000007ce71c7812 */ /* 0x000fe400078efcff */
[C---:B------:R-:W-:Y:S01]  /*14850*/  LOP3.LUT P4, RZ, R230.reuse, 0x400000, RZ, 0xc0, !PT ;  /* 0x00400000e6ff7812 */ /* 0x040fe2000788c0ff */
[----:B------:R-:W-:Y:S01]  /*14860*/  CS2R R216, SRZ ;  /* 0x0000000000d87805 */ /* 0x000fe2000001ff00 */
[----:B------:R-:W-:Y:S01]  /*14870*/  ISETP.LT.AND P2, PT, R31, c[0x0][0x180], !P6 ;  /* 0x000060001f007a0c */ /* 0x000fe20007741270 */
[----:B------:R-:W-:Y:S01]  /*14880*/  CS2R R218, SRZ ;  /* 0x0000000000da7805 */ /* 0x000fe2000001ff00 */
[----:B------:R-:W-:Y:S02]  /*14890*/  LOP3.LUT R230, R230, 0xf7ffffff, RZ, 0xc0, !PT ;  /* 0xf7ffffffe6e67812 */ /* 0x000fe400078ec0ff */
[----:B------:R-:W-:-:S02]  /*148a0*/  ISETP.LT.AND P1, PT, R3, c[0x0][0x180], !P6 ;  /* 0x0000600003007a0c */ /* 0x000fc40007721270 */
[----:B------:R-:W-:Y:S01]  /*148b0*/  ISETP.LT.AND P0, PT, R228, c[0x0][0x180], !P6 ;  /* 0x00006000e4007a0c */ /* 0x000fe20007701270 */
[----:B------:R1:W2:Y:S01]  /*148c0*/  @P3 LDG.E.EL.128 R216, [R240.64] ;  /* 0x0000000af0d83981 */ /* 0x0002a2000c2e1d00 */
[----:B------:R-:W-:Y:S02]  /*148d0*/  ISETP.LT.AND P6, PT, R28, c[0x0][0x180], !P6 ;  /* 0x000060001c007a0c */ /* 0x000fe400077c1270 */
[----:B------:R-:W-:Y:S01]  /*148e0*/  @P3 LOP3.LUT R230, R230, 0x8000000, RZ, 0xfc, !PT ;  /* 0x08000000e6e63812 */ /* 0x000fe200078efcff */
[----:B------:R-:W-:Y:S01]  /*148f0*/  CS2R R220, SRZ ;  /* 0x0000000000dc7805 */ /* 0x000fe2000001ff00 */
[----:B------:R-:W-:Y:S02]  /*14900*/  CS2R R222, SRZ ;  /* 0x0000000000de7805 */ /* 0x000fe4000001ff00 */
[C---:B------:R-:W-:Y:S01]  /*14910*/  LOP3.LUT P3, RZ, R230.reuse, 0x80000, RZ, 0xc0, !PT ;  /* 0x00080000e6ff7812 */ /* 0x040fe2000786c0ff */
[----:B------:R-:W-:Y:S01]  /*14920*/  CS2R R224, SRZ ;  /* 0x0000000000e07805 */ /* 0x000fe2000001ff00 */
[----:B------:R-:W-:Y:S01]  /*14930*/  LOP3.LUT R230, R230, 0xefffffff, RZ, 0xc0, !PT ;  /* 0xefffffffe6e67812 */ /* 0x000fe200078ec0ff */
[----:B------:R-:W-:Y:S01]  /*14940*/  CS2R R226, SRZ ;  /* 0x0000000000e27805 */ /* 0x000fe2000001ff00 */
[----:B------:R-:W-:Y:S01]  /*14950*/  CS2R R232, SRZ ;  /* 0x0000000000e87805 */ /* 0x000fe2000001ff00 */
[----:B------:R-:W-:Y:S01]  /*14960*/  CS2R R234, SRZ ;  /* 0x0000000000ea7805 */ /* 0x000fe2000001ff00 */
[----:B------:R-:W-:Y:S01]  /*14970*/  CS2R R236, SRZ ;  /* 0x0000000000ec7805 */ /* 0x000fe2000001ff00 */
[----:B------:R-:W-:Y:S01]  /*14980*/  CS2R R238, SRZ ;  /* 0x0000000000ee7805 */ /* 0x000fe2000001ff00 */
[----:B------:R-:W-:Y:S01]  /*14990*/  @P2 LOP3.LUT R230, R230, 0x10000000, RZ, 0xfc, !PT ;  /* 0x10000000e6e62812 */ /* 0x000fe200078efcff */
[----:B------:R1:W2:Y:S03]  /*149a0*/  @P2 LDG.E.EL.128 R220, [R240.64] ;  /* 0x0000000af0dc2981 */ /* 0x0002a6000c2e1d00 */
[C---:B------:R-:W-:Y:S01]  /*149b0*/  LOP3.LUT P2, RZ, R230.reuse, 0x100000, RZ, 0xc0, !PT ;  /* 0x00100000e6ff7812 */ /* 0x040fe2000784c0ff */
[----:B------:R1:W2:Y:S01]  /*149c0*/  @P1 LDG.E.EL.128 R224, [R240.64] ;  /* 0x0000000af0e01981 */ /* 0x0002a2000c2e1d00 */
[----:B------:R-:W-:-:S03]  /*149d0*/  LOP3.LUT R230, R230, 0xdfffffff, RZ, 0xc0, !PT ;  /* 0xdfffffffe6e67812 */ /* 0x000fc600078ec0ff */
[----:B------:R1:W2:Y:S04]  /*149e0*/  @P0 LDG.E.EL.128 R232, [R240.64] ;  /* 0x0000000af0e80981 */ /* 0x0002a8000c2e1d00 */
[----:B------:R1:W2:Y:S01]  /*149f0*/  @P6 LDG.E.EL.128 R236, [R240.64] ;  /* 0x0000000af0ec6981 */ /* 0x0002a2000c2e1d00 */
[----:B------:R-:W-:Y:S02]  /*14a00*/  @P1 LOP3.LUT R230, R230, 0x20000000, RZ, 0xfc, !PT ;  /* 0x20000000e6e61812 */ /* 0x000fe400078efcff */
[----:B-1----:R-:W-:Y:S02]  /*14a10*/  LEA R240, R231, R0, 0x7 ;  /* 0x00000000e7f07211 */ /* 0x002fe400078e38ff */
[----:B------:R-:W-:Y:S02]  /*14a20*/  MOV R231, 0x4 ;  /* 0x0000000400e77802 */ /* 0x000fe40000000f00 */
[----:B------:R-:W-:-:S03]  /*14a30*/  LOP3.LUT P1, RZ, R230, 0x800000, RZ, 0xc0, !PT ;  /* 0x00800000e6ff7812 */ /* 0x000fc6000782c0ff */
[----:B------:R-:W-:-:S05]  /*14a40*/  IMAD.WIDE R240, R240, R231, c[0x0][0x178] ;  /* 0x00005e00f0f07625 */ /* 0x000fca00078e02e7 */
[----:B------:R1:W-:Y:S01]  /*14a50*/  @P5 STG.E.128 [R240.64], R44 ;  /* 0x0000002cf0005986 */ /* 0x0003e2000c101d0a */
[----:B------:R-:W-:Y:S02]  /*14a60*/  LOP3.LUT P5, RZ, R230, 0x40000000, RZ, 0xc0, !PT ;  /* 0x40000000e6ff7812 */ /* 0x000fe400078ac0ff */
[----:B-1----:R-:W-:-:S05]  /*14a70*/  LEA R44, R247, R0, 0x7 ;  /* 0x00000000f72c7211 */ /* 0x002fca00078e38ff */
[----:B------:R-:W-:-:S05]  /*14a80*/  IMAD.WIDE R44, R44, R231, c[0x0][0x178] ;  /* 0x00005e002c2c7625 */ /* 0x000fca00078e02e7 */
[----:B------:R1:W-:Y:S01]  /*14a90*/  @P1 STG.E.128 [R44.64], R116 ;  /* 0x000000742c001986 */ /* 0x0003e2000c101d0a */
[-C--:B------:R-:W-:Y:S01]  /*14aa0*/  LEA R245, R245, R0.reuse, 0x7 ;  /* 0x00000000f5f57211 */ /* 0x080fe200078e38ff */
[----:B----4-:R-:W-:Y:S01]  /*14ab0*/  FADD R4, R4, R120 ;  /* 0x0000007804047221 */ /* 0x010fe20000000000 */
[----:B------:R-:W-:Y:S01]  /*14ac0*/  FADD R5, R5, R121 ;  /* 0x0000007905057221 */ /* 0x000fe20000000000 */
[----:B------:R-:W-:Y:S01]  /*14ad0*/  FADD R6, R6, R122 ;  /* 0x0000007a06067221 */ /* 0x000fe20000000000 */
[----:B------:R-:W-:Y:S01]  /*14ae0*/  FADD R7, R7, R123 ;  /* 0x0000007b07077221 */ /* 0x000fe20000000000 */
[-C--:B------:R-:W-:Y:S02]  /*14af0*/  LEA R246, R246, R0.reuse, 0x7 ;  /* 0x00000000f6f67211 */ /* 0x080fe400078e38ff */
[----:B-1----:R-:W-:-:S05]  /*14b00*/  LEA R44, R248, R0, 0x7 ;  /* 0x00000000f82c7211 */ /* 0x002fca00078e38ff */
[----:B------:R-:W-:-:S05]  /*14b10*/  IMAD.WIDE R44, R44, R231, c[0x0][0x178] ;  /* 0x00005e002c2c7625 */ /* 0x000fca00078e02e7 */
[----:B------:R1:W-:Y:S01]  /*14b20*/  @P4 STG.E.128 [R44.64], R76 ;  /* 0x0000004c2c004986 */ /* 0x0003e2000c101d0a */
[----:B------:R-:W-:Y:S01]  /*14b30*/  FADD R8, R8, R124 ;  /* 0x0000007c08087221 */ /* 0x000fe20000000000 */
[----:B------:R-:W-:Y:S01]  /*14b40*/  FADD R9, R9, R125 ;  /* 0x0000007d09097221 */ /* 0x000fe20000000000 */
[----:B------:R-:W-:Y:S01]  /*14b50*/  FADD R10, R10, R126 ;  /* 0x0000007e0a0a7221 */ /* 0x000fe20000000000 */
[----:B------:R-:W-:Y:S01]  /*14b60*/  FADD R11, R11, R127 ;  /* 0x0000007f0b0b7221 */ /* 0x000fe20000000000 */
[----:B-1----:R-:W-:-:S05]  /*14b70*/  IMAD.WIDE R44, R245, R231, c[0x0][0x178] ;  /* 0x00005e00f52c7625 */ /* 0x002fca00078e02e7 */
[----:B------:R1:W-:Y:S02]  /*14b80*/  @P5 STG.E.128 [R44.64], R4 ;  /* 0x000000042c005986 */ /* 0x0003e4000c101d0a */
[----:B-1----:R-:W-:Y:S01]  /*14b90*/  IMAD.WIDE R4, R246, R231, c[0x0][0x178] ;  /* 0x00005e00f6047625 */ /* 0x002fe200078e02e7 */
[-C--:B------:R-:W-:Y:S02]  /*14ba0*/  LEA R6, R42, R0.reuse, 0x7 ;  /* 0x000000002a067211 */ /* 0x080fe400078e38ff */
[----:B------:R-:W4:Y:S04]  /*14bb0*/  LDL.LU R42, [R1+0x84] ;  /* 0x00008400012a7983 */ /* 0x000f280000300800 */
[----:B------:R1:W-:Y:S02]  /*14bc0*/  @P2 STG.E.128 [R4.64], R8 ;  /* 0x0000000804002986 */ /* 0x0003e4000c101d0a */
[----:B-1----:R-:W-:-:S02]  /*14bd0*/  LEA R8, R43, R0, 0x7 ;  /* 0x000000002b087211 */ /* 0x002fc400078e38ff */
[----:B------:R-:W4:Y:S01]  /*14be0*/  LDL.LU R43, [R1+0x80] ;  /* 0x00008000012b7983 */ /* 0x000f220000300800 */
[-C--:B------:R-:W-:Y:S02]  /*14bf0*/  LEA R251, R251, R0.reuse, 0x7 ;  /* 0x00000000fbfb7211 */ /* 0x080fe400078e38ff */
[----:B------:R-:W-:Y:S01]  /*14c00*/  LOP3.LUT P4, RZ, R230, 0x40000, RZ, 0xc0, !PT ;  /* 0x00040000e6ff7812 */ /* 0x000fe2000788c0ff */
[----:B------:R-:W-:Y:S01]  /*14c10*/  FADD R20, R20, R128 ;  /* 0x0000008014147221 */ /* 0x000fe20000000000 */
[----:B------:R-:W-:Y:S01]  /*14c20*/  FADD R21, R21, R129 ;  /* 0x0000008115157221 */ /* 0x000fe20000000000 */
[----:B------:R-:W-:Y:S01]  /*14c30*/  FADD R22, R22, R130 ;  /* 0x0000008216167221 */ /* 0x000fe20000000000 */
[----:B------:R-:W-:Y:S01]  /*14c40*/  FADD R23, R23, R131 ;  /* 0x0000008317177221 */ /* 0x000fe20000000000 */
[-C--:B------:R-:W-:Y:S01]  /*14c50*/  IMAD.WIDE R4, R251, R231.reuse, c[0x0][0x178] ;  /* 0x00005e00fb047625 */ /* 0x080fe200078e02e7 */
[----:B------:R-:W-:Y:S01]  /*14c60*/  LOP3.LUT P5, RZ, R230, 0x20000, RZ, 0xc0, !PT ;  /* 0x00020000e6ff7812 */ /* 0x000fe200078ac0ff */
[----:B------:R-:W-:Y:S01]  /*14c70*/  FADD R16, R16, R132 ;  /* 0x0000008410107221 */ /* 0x000fe20000000000 */
[----:B------:R-:W-:Y:S01]  /*14c80*/  FADD R17, R17, R133 ;  /* 0x0000008511117221 */ /* 0x000fe20000000000 */
[----:B------:R-:W-:Y:S01]  /*14c90*/  FADD R18, R18, R134 ;  /* 0x0000008612127221 */ /* 0x000fe20000000000 */
[----:B------:R1:W-:Y:S01]  /*14ca0*/  @P3 STG.E.128 [R4.64], R20 ;  /* 0x0000001404003986 */ /* 0x0003e2000c101d0a */
[----:B------:R-:W-:Y:S01]  /*14cb0*/  FADD R19, R19, R135 ;  /* 0x0000008713137221 */ /* 0x000fe20000000000 */
[-C--:B------:R-:W-:Y:S01]  /*14cc0*/  IMAD.WIDE R6, R6, R231.reuse, c[0x0][0x178] ;  /* 0x00005e0006067625 */ /* 0x080fe200078e02e7 */
[----:B------:R-:W-:Y:S01]  /*14cd0*/  LOP3.LUT P2, RZ, R230, 0x10000, RZ, 0xc0, !PT ;  /* 0x00010000e6ff7812 */ /* 0x000fe2000784c0ff */
[----:B-----5:R-:W-:Y:S01]  /*14ce0*/  FADD R12, R12, R136 ;  /* 0x000000880c0c7221 */ /* 0x020fe20000000000 */
[----:B------:R-:W-:Y:S01]  /*14cf0*/  FADD R13, R13, R137 ;  /* 0x000000890d0d7221 */ /* 0x000fe20000000000 */
[----:B------:R-:W-:Y:S01]  /*14d00*/  FADD R14, R14, R138 ;  /* 0x0000008a0e0e7221 */ /* 0x000fe20000000000 */
[----:B------:R5:W-:Y:S01]  /*14d10*/  @P4 STG.E.128 [R6.64], R16 ;  /* 0x0000001006004986 */ /* 0x000be2000c101d0a */
[----:B------:R-:W-:Y:S01]  /*14d20*/  FADD R15, R15, R139 ;  /* 0x0000008b0f0f7221 */ /* 0x000fe20000000000 */
[----:B------:R-:W-:Y:S01]  /*14d30*/  FADD R40, R40, R140 ;  /* 0x0000008c28287221 */ /* 0x000fe20000000000 */
[----:B------:R-:W-:Y:S01]  /*14d40*/  FADD R41, R41, R141 ;  /* 0x0000008d29297221 */ /* 0x000fe20000000000 */
[----:B------:R-:W-:Y:S01]  /*14d50*/  FADD R36, R36, R144 ;  /* 0x0000009024247221 */ /* 0x000fe20000000000 */
[----:B------:R-:W-:Y:S01]  /*14d60*/  FADD R37, R37, R145 ;  /* 0x0000009125257221 */ /* 0x000fe20000000000 */
[----:B------:R-:W-:Y:S01]  /*14d70*/  FADD R38, R38, R146 ;  /* 0x0000009226267221 */ /* 0x000fe20000000000 */
[----:B---3--:R-:W-:Y:S01]  /*14d80*/  FADD R32, R32, R148 ;  /* 0x0000009420207221 */ /* 0x008fe20000000000 */
[----:B------:R-:W-:Y:S01]  /*14d90*/  FADD R33, R33, R149 ;  /* 0x0000009521217221 */ /* 0x000fe20000000000 */
[----:B------:R-:W-:Y:S01]  /*14da0*/  FADD R34, R34, R150 ;  /* 0x0000009622227221 */ /* 0x000fe20000000000 */
[----:B--2---:R-:W-:Y:S01]  /*14db0*/  FADD R24, R24, R152 ;  /* 0x0000009818187221 */ /* 0x004fe20000000000 */
[-C--:B-1----:R-:W-:Y:S01]  /*14dc0*/  IMAD.WIDE R4, R8, R231.reuse, c[0x0][0x178] ;  /* 0x00005e0008047625 */ /* 0x082fe200078e02e7 */
[-C--:B------:R-:W-:Y:S01]  /*14dd0*/  LEA R8, R39, R0.reuse, 0x7 ;  /* 0x0000000027087211 */ /* 0x080fe200078e38ff */
[----:B------:R-:W-:Y:S01]  /*14de0*/  FADD R25, R25, R153 ;  /* 0x0000009919197221 */ /* 0x000fe20000000000 */
[----:B------:R-:W2:Y:S03]  /*14df0*/  LDL.LU R39, [R1+0x7c] ;  /* 0x00007c0001277983 */ /* 0x000ea60000300800 */
[-C--:B-----5:R-:W-:Y:S01]  /*14e00*/  IMAD.WIDE R6, R8, R231.reuse, c[0x0][0x178] ;  /* 0x00005e0008067625 */ /* 0x0a0fe200078e02e7 */
[-C--:B------:R-:W-:Y:S01]  /*14e10*/  LEA R8, R35, R0.reuse, 0x7 ;  /* 0x0000000023087211 */ /* 0x080fe200078e38ff */
[----:B------:R-:W-:Y:S01]  /*14e20*/  FADD R26, R26, R154 ;  /* 0x0000009a1a1a7221 */ /* 0x000fe20000000000 */
[----:B------:R-:W3:Y:S04]  /*14e30*/  LDL.LU R35, [R1+0x78] ;  /* 0x0000780001237983 */ /* 0x000ee80000300800 */
[----:B------:R1:W-:Y:S01]  /*14e40*/  @P5 STG.E.128 [R4.64], R12 ;  /* 0x0000000c04005986 */ /* 0x0003e2000c101d0a */
[----:B----4-:R-:W-:Y:S01]  /*14e50*/  FADD R42, R42, R142 ;  /* 0x0000008e2a2a7221 */ /* 0x010fe20000000000 */
[----:B-1----:R-:W-:Y:S01]  /*14e60*/  IMAD.WIDE R4, R8, R231, c[0x0][0x178] ;  /* 0x00005e0008047625 */ /* 0x002fe200078e02e7 */
[-C--:B------:R-:W-:Y:S01]  /*14e70*/  LEA R8, R27, R0.reuse, 0x7 ;  /* 0x000000001b087211 */ /* 0x080fe200078e38ff */
[----:B------:R-:W-:Y:S01]  /*14e80*/  FADD R68, R68, R156 ;  /* 0x0000009c44447221 */ /* 0x000fe20000000000 */
[----:B------:R-:W4:Y:S01]  /*14e90*/  LDL.LU R27, [R1+0x74] ;  /* 0x00007400011b7983 */ /* 0x000f220000300800 */
[----:B------:R-:W-:Y:S01]  /*14ea0*/  FADD R43, R43, R143 ;  /* 0x0000008f2b2b7221 */ /* 0x000fe20000000000 */
[C---:B------:R-:W-:Y:S01]  /*14eb0*/  LOP3.LUT P3, RZ, R230.reuse, 0x8000, RZ, 0xc0, !PT ;  /* 0x00008000e6ff7812 */ /* 0x040fe2000786c0ff */
[----:B------:R-:W-:Y:S01]  /*14ec0*/  FADD R69, R69, R157 ;  /* 0x0000009d45457221 */ /* 0x000fe20000000000 */
[----:B------:R-:W-:Y:S01]  /*14ed0*/  LOP3.LUT P4, RZ, R230, 0x4000, RZ, 0xc0, !PT ;  /* 0x00004000e6ff7812 */ /* 0x000fe2000788c0ff */
        /* <DEDUP_REMOVED lines=11> */
[----:B------:R-:W-:-:S02]  /*14f90*/  LEA R252, R252, R0, 0x7 ;  /* 0x00000000fcfc7211 */ /* 0x000fc400078e38ff */
[-C--:B------:R-:W-:Y:S01]  /*14fa0*/  LEA R250, R250, R0.reuse, 0x7 ;  /* 0x00000000fafa7211 */ /* 0x080fe200078e38ff */
[----:B------:R-:W-:Y:S01]  /*14fb0*/  FADD R88, R88, R172 ;  /* 0x000000ac58587221 */ /* 0x000fe20000000000 */
[----:B------:R-:W-:Y:S01]  /*14fc0*/  FADD R89, R89, R173 ;  /* 0x000000ad59597221 */ /* 0x000fe20000000000 */
[----:B------:R-:W-:Y:S01]  /*14fd0*/  FADD R90, R90, R174 ;  /* 0x000000ae5a5a7221 */ /* 0x000fe20000000000 */
[----:B------:R-:W-:Y:S01]  /*14fe0*/  FADD R84, R84, R176 ;  /* 0x000000b054547221 */ /* 0x000fe20000000000 */
[----:B------:R-:W-:Y:S01]  /*14ff0*/  FADD R85, R85, R177 ;  /* 0x000000b155557221 */ /* 0x000fe20000000000 */
[----:B-1----:R-:W-:Y:S01]  /*15000*/  IMAD.WIDE R6, R8, R231, c[0x0][0x178] ;  /* 0x00005e0008067625 */ /* 0x002fe200078e02e7 */
[-C--:B------:R-:W-:Y:S01]  /*15010*/  LEA R8, R71, R0.reuse, 0x7 ;  /* 0x0000000047087211 */ /* 0x080fe200078e38ff */
[----:B------:R-:W-:Y:S01]  /*15020*/  FADD R86, R86, R178 ;  /* 0x000000b256567221 */ /* 0x000fe20000000000 */
[----:B------:R-:W5:Y:S01]  /*15030*/  LDL.LU R71, [R1+0x70] ;  /* 0x0000700001477983 */ /* 0x000f620000300800 */
[----:B------:R-:W-:Y:S01]  /*15040*/  LOP3.LUT P5, RZ, R230, 0x2000, RZ, 0xc0, !PT ;  /* 0x00002000e6ff7812 */ /* 0x000fe200078ac0ff */
[----:B------:R-:W-:Y:S01]  /*15050*/  FADD R87, R87, R179 ;  /* 0x000000b357577221 */ /* 0x000fe20000000000 */
[----:B------:R-:W-:-:S02]  /*15060*/  LEA R249, R249, R0, 0x7 ;  /* 0x00000000f9f97211 */ /* 0x000fc400078e38ff */
[-C--:B------:R-:W-:Y:S01]  /*15070*/  LEA R244, R244, R0.reuse, 0x7 ;  /* 0x00000000f4f47211 */ /* 0x080fe200078e38ff */
[----:B------:R-:W-:Y:S01]  /*15080*/  FADD R80, R80, R180 ;  /* 0x000000b450507221 */ /* 0x000fe20000000000 */
[----:B------:R-:W-:Y:S01]  /*15090*/  LOP3.LUT P1, RZ, R230, 0x10, RZ, 0xc0, !PT ;  /* 0x00000010e6ff7812 */ /* 0x000fe2000782c0ff */
[----:B--2---:R-:W-:Y:S01]  /*150a0*/  FADD R39, R39, R147 ;  /* 0x0000009327277221 */ /* 0x004fe20000000000 */
[----:B------:R-:W-:Y:S01]  /*150b0*/  FADD R81, R81, R181 ;  /* 0x000000b551517221 */ /* 0x000fe20000000000 */
[----:B------:R-:W-:Y:S01]  /*150c0*/  FADD R82, R82, R182 ;  /* 0x000000b652527221 */ /* 0x000fe20000000000 */
[----:B------:R-:W-:Y:S01]  /*150d0*/  FADD R83, R83, R183 ;  /* 0x000000b753537221 */ /* 0x000fe20000000000 */
[----:B------:R-:W-:Y:S01]  /*150e0*/  FADD R72, R72, R184 ;  /* 0x000000b848487221 */ /* 0x000fe20000000000 */
[----:B------:R1:W-:Y:S01]  /*150f0*/  @P3 STG.E.128 [R4.64], R36 ;  /* 0x0000002404003986 */ /* 0x0003e2000c101d0a */
[----:B---3--:R-:W-:Y:S01]  /*15100*/  FADD R35, R35, R151 ;  /* 0x0000009723237221 */ /* 0x008fe20000000000 */
[----:B------:R-:W-:Y:S01]  /*15110*/  LOP3.LUT P2, RZ, R230, 0x1000, RZ, 0xc0, !PT ;  /* 0x00001000e6ff7812 */ /* 0x000fe2000784c0ff */
[----:B------:R-:W-:Y:S01]  /*15120*/  FADD R73, R73, R185 ;  /* 0x000000b949497221 */ /* 0x000fe20000000000 */
[----:B------:R-:W-:Y:S01]  /*15130*/  FADD R74, R74, R186 ;  /* 0x000000ba4a4a7221 */ /* 0x000fe20000000000 */
[----:B------:R-:W-:Y:S01]  /*15140*/  FADD R75, R75, R187 ;  /* 0x000000bb4b4b7221 */ /* 0x000fe20000000000 */
[----:B------:R2:W-:Y:S01]  /*15150*/  @P4 STG.E.128 [R6.64], R32 ;  /* 0x0000002006004986 */ /* 0x0005e2000c101d0a */
[-C--:B------:R-:W-:Y:S01]  /*15160*/  LEA R243, R243, R0.reuse, 0x7 ;  /* 0x00000000f3f37211 */ /* 0x080fe200078e38ff */
        /* <DEDUP_REMOVED lines=8> */
[----:B------:R-:W-:Y:S01]  /*151f0*/  LDS.128 R12, [R2+0x840] ;  /* 0x00084000020c7984 */ /* 0x000fe20000000c00 */
[----:B-1----:R-:W-:Y:S01]  /*15200*/  IMAD.WIDE R4, R8, R231, c[0x0][0x178] ;  /* 0x00005e0008047625 */ /* 0x002fe200078e02e7 */
[----:B------:R-:W-:-:S02]  /*15210*/  LEA R8, R63, R0, 0x7 ;  /* 0x000000003f087211 */ /* 0x000fc400078e38ff */
[----:B------:R-:W3:Y:S03]  /*15220*/  LDL.LU R63, [R1+0x6c] ;  /* 0x00006c00013f7983 */ /* 0x000ee60000300800 */
[----:B--2---:R-:W-:Y:S01]  /*15230*/  IMAD.WIDE R6, R8, R231, c[0x0][0x178] ;  /* 0x00005e0008067625 */ /* 0x004fe200078e02e7 */
[----:B------:R-:W-:Y:S01]  /*15240*/  LEA R8, R59, R0, 0x7 ;  /* 0x000000003b087211 */ /* 0x000fe200078e38ff */
[----:B------:R-:W-:Y:S04]  /*15250*/  LDS.128 R16, [R2+0x1080] ;  /* 0x0010800002107984 */ /* 0x000fe80000000c00 */
[----:B------:R-:W2:Y:S04]  /*15260*/  LDL.LU R59, [R1+0x68] ;  /* 0x00006800013b7983 */ /* 0x000ea80000300800 */
[----:B------:R-:W-:Y:S01]  /*15270*/  LDS.128 R20, [R2+0x18c0] ;  /* 0x0018c00002147984 */ /* 0x000fe20000000c00 */
[----:B----4-:R-:W-:-:S05]  /*15280*/  FADD R27, R27, R155 ;  /* 0x0000009b1b1b7221 */ /* 0x010fca0000000000 */
[----:B------:R1:W-:Y:S02]  /*15290*/  @P5 STG.E.128 [R4.64], R24 ;  /* 0x0000001804005986 */ /* 0x0003e4000c101d0a */
[----:B-1----:R-:W-:Y:S01]  /*152a0*/  IMAD.WIDE R4, R8, R231, c[0x0][0x178] ;  /* 0x00005e0008047625 */ /* 0x002fe200078e02e7 */
[----:B------:R-:W-:Y:S02]  /*152b0*/  LEA R8, R55, R0, 0x7 ;  /* 0x0000000037087211 */ /* 0x000fe400078e38ff */
[----:B------:R-:W4:Y:S01]  /*152c0*/  LDL.LU R55, [R1+0x64] ;  /* 0x0000640001377983 */ /* 0x000f220000300800 */
[----:B-----5:R-:W-:-:S05]  /*152d0*/  FADD R71, R71, R159 ;  /* 0x0000009f47477221 */ /* 0x020fca0000000000 */
[----:B------:R1:W-:Y:S02]  /*152e0*/  @P2 STG.E.128 [R6.64], R68 ;  /* 0x0000004406002986 */ /* 0x0003e4000c101d0a */
[----:B-1----:R-:W-:Y:S01]  /*152f0*/  IMAD.WIDE R6, R8, R231, c[0x0][0x178] ;  /* 0x00005e0008067625 */ /* 0x002fe200078e02e7 */
[----:B------:R-:W-:Y:S02]  /*15300*/  LEA R8, R91, R0, 0x7 ;  /* 0x000000005b087211 */ /* 0x000fe400078e38ff */
[----:B------:R-:W5:Y:S01]  /*15310*/  LDL.LU R91, [R1+0x60] ;  /* 0x00006000015b7983 */ /* 0x000f620000300800 */
[C---:B------:R-:W-:Y:S02]  /*15320*/  LOP3.LUT P3, RZ, R230.reuse, 0x800, RZ, 0xc0, !PT ;  /* 0x00000800e6ff7812 */ /* 0x040fe4000786c0ff */
[C---:B------:R-:W-:Y:S02]  /*15330*/  LOP3.LUT P4, RZ, R230.reuse, 0x400, RZ, 0xc0, !PT ;  /* 0x00000400e6ff7812 */ /* 0x040fe4000788c0ff */
[C---:B------:R-:W-:Y:S01]  /*15340*/  LOP3.LUT P5, RZ, R230.reuse, 0x200, RZ, 0xc0, !PT ;  /* 0x00000200e6ff7812 */ /* 0x040fe200078ac0ff */
[----:B---3--:R-:W-:Y:S01]  /*15350*/  FADD R63, R63, R163 ;  /* 0x000000a33f3f7221 */ /* 0x008fe20000000000 */
[----:B------:R-:W-:-:S07]  /*15360*/  LOP3.LUT P2, RZ, R230, 0x100, RZ, 0xc0, !PT ;  /* 0x00000100e6ff7812 */ /* 0x000fce000784c0ff */
[----:B------:R1:W-:Y:S01]  /*15370*/  @P3 STG.E.128 [R4.64], R60 ;  /* 0x0000003c04003986 */ /* 0x0003e2000c101d0a */
[----:B------:R-:W-:Y:S01]  /*15380*/  LOP3.LUT P3, RZ, R230, 0x80, RZ, 0xc0, !PT ;  /* 0x00000080e6ff7812 */ /* 0x000fe2000786c0ff */
[----:B--2---:R-:W-:-:S05]  /*15390*/  FADD R59, R59, R167 ;  /* 0x000000a73b3b7221 */ /* 0x004fca0000000000 */
[----:B------:R2:W-:Y:S01]  /*153a0*/  @P4 STG.E.128 [R6.64], R56 ;  /* 0x0000003806004986 */ /* 0x0005e2000c101d0a */
[----:B------:R-:W-:Y:S01]  /*153b0*/  LOP3.LUT P4, RZ, R230, 0x40, RZ, 0xc0, !PT ;  /* 0x00000040e6ff7812 */ /* 0x000fe2000788c0ff */
[-C--:B-1----:R-:W-:Y:S01]  /*153c0*/  IMAD.WIDE R4, R8, R231.reuse, c[0x0][0x178] ;  /* 0x00005e0008047625 */ /* 0x082fe200078e02e7 */
[----:B------:R-:W-:Y:S02]  /*153d0*/  LEA R8, R67, R0, 0x7 ;  /* 0x0000000043087211 */ /* 0x000fe400078e38ff */
[----:B------:R-:W3:Y:S01]  /*153e0*/  LDL.LU R67, [R1+0x5c] ;  /* 0x00005c0001437983 */ /* 0x000ee20000300800 */
[----:B--2---:R-:W-:Y:S01]  /*153f0*/  IMAD.WIDE R6, R252, R231, c[0x0][0x178] ;  /* 0x00005e00fc067625 */ /* 0x004fe200078e02e7 */
[----:B----4-:R-:W-:-:S05]  /*15400*/  FADD R55, R55, R171 ;  /* 0x000000ab37377221 */ /* 0x010fca0000000000 */
[----:B------:R1:W-:Y:S01]  /*15410*/  @P5 STG.E.128 [R4.64], R52 ;  /* 0x0000003404005986 */ /* 0x0003e2000c101d0a */
[----:B------:R-:W-:Y:S01]  /*15420*/  LOP3.LUT P5, RZ, R230, 0x20, RZ, 0xc0, !PT ;  /* 0x00000020e6ff7812 */ /* 0x000fe200078ac0ff */
[----:B-1----:R-:W-:Y:S01]  /*15430*/  IMAD.WIDE R4, R250, R231, c[0x0][0x178] ;  /* 0x00005e00fa047625 */ /* 0x002fe200078e02e7 */
[----:B-----5:R-:W-:-:S05]  /*15440*/  FADD R91, R91, R175 ;  /* 0x000000af5b5b7221 */ /* 0x020fca0000000000 */
[----:B------:R1:W-:Y:S04]  /*15450*/  @P2 STG.E.128 [R6.64], R88 ;  /* 0x0000005806002986 */ /* 0x0003e8000c101d0a */
[----:B------:R2:W-:Y:S01]  /*15460*/  @P3 STG.E.128 [R4.64], R84 ;  /* 0x0000005404003986 */ /* 0x0005e2000c101d0a */
[----:B-1----:R-:W-:-:S04]  /*15470*/  IMAD.WIDE R6, R249, R231, c[0x0][0x178] ;  /* 0x00005e00f9067625 */ /* 0x002fc800078e02e7 */
[-C--:B--2---:R-:W-:Y:S01]  /*15480*/  IMAD.WIDE R4, R244, R231.reuse, c[0x0][0x178] ;  /* 0x00005e00f4047625 */ /* 0x084fe200078e02e7 */
[----:B------:R1:W-:Y:S04]  /*15490*/  @P4 STG.E.128 [R6.64], R80 ;  /* 0x0000005006004986 */ /* 0x0003e8000c101d0a */
[----:B------:R2:W-:Y:S01]  /*154a0*/  @P5 STG.E.128 [R4.64], R72 ;  /* 0x0000004804005986 */ /* 0x0005e2000c101d0a */
[----:B-1----:R-:W-:-:S04]  /*154b0*/  IMAD.WIDE R6, R243, R231, c[0x0][0x178] ;  /* 0x00005e00f3067625 */ /* 0x002fc800078e02e7 */
[-C--:B--2---:R-:W-:Y:S01]  /*154c0*/  IMAD.WIDE R4, R8, R231.reuse, c[0x0][0x178] ;  /* 0x00005e0008047625 */ /* 0x084fe200078e02e7 */
[-C--:B------:R-:W-:Y:S01]  /*154d0*/  LEA R8, R51, R0.reuse, 0x7 ;  /* 0x0000000033087211 */ /* 0x080fe200078e38ff */
[----:B------:R1:W-:Y:S04]  /*154e0*/  @P1 STG.E.128 [R6.64], R96 ;  /* 0x0000006006001986 */ /* 0x0003e8000c101d0a */
[----:B------:R-:W2:Y:S01]  /*154f0*/  LDL.LU R51, [R1+0x58] ;  /* 0x0000580001337983 */ /* 0x000ea20000300800 */
[----:B-1----:R-:W-:Y:S01]  /*15500*/  IMAD.WIDE R6, R8, R231, c[0x0][0x178] ;  /* 0x00005e0008067625 */ /* 0x002fe200078e02e7 */
[----:B------:R-:W-:Y:S02]  /*15510*/  LEA R8, R115, R0, 0x7 ;  /* 0x0000000073087211 */ /* 0x000fe400078e38ff */
[----:B------:R-:W4:Y:S01]  /*15520*/  LDL.LU R115, [R1+0x54] ;  /* 0x0000540001737983 */ /* 0x000f220000300800 */
[----:B------:R-:W-:-:S13]  /*15530*/  LOP3.LUT P2, RZ, R230, 0x8, RZ, 0xc0, !PT ;  /* 0x00000008e6ff7812 */ /* 0x000fda000784c0ff */
[----:B------:R1:W-:Y:S01]  /*15540*/  @P2 STG.E.128 [R4.64], R92 ;  /* 0x0000005c04002986 */ /* 0x0003e2000c101d0a */
[----:B------:R-:W-:Y:S01]  /*15550*/  LOP3.LUT P3, RZ, R230, 0x4, RZ, 0xc0, !PT ;  /* 0x00000004e6ff7812 */ /* 0x000fe2000786c0ff */
[----:B-1----:R-:W-:Y:S02]  /*15560*/  IMAD.WIDE R4, R8, R231, c[0x0][0x178] ;  /* 0x00005e0008047625 */ /* 0x002fe400078e02e7 */
[----:B------:R-:W1:Y:S01]  /*15570*/  LDS.128 R8, [R2] ;  /* 0x0000000002087984 */ /* 0x000e620000000c00 */
[C---:B------:R-:W-:Y:S02]  /*15580*/  LOP3.LUT P4, RZ, R230.reuse, 0x2, RZ, 0xc0, !PT ;  /* 0x00000002e6ff7812 */ /* 0x040fe4000788c0ff */
[----:B------:R-:W-:Y:S01]  /*15590*/  LOP3.LUT P5, RZ, R230, 0x1, RZ, 0xc0, !PT ;  /* 0x00000001e6ff7812 */ /* 0x000fe200078ac0ff */
[----:B------:R-:W-:Y:S01]  /*155a0*/  FADD R64, R64, R196 ;  /* 0x000000c440407221 */ /* 0x000fe20000000000 */
[----:B------:R-:W-:Y:S01]  /*155b0*/  FADD R65, R65, R197 ;  /* 0x000000c541417221 */ /* 0x000fe20000000000 */
[----:B------:R-:W-:Y:S01]  /*155c0*/  FADD R66, R66, R198 ;  /* 0x000000c642427221 */ /* 0x000fe20000000000 */
[----:B---3--:R-:W-:Y:S01]  /*155d0*/  FADD R67, R67, R199 ;  /* 0x000000c743437221 */ /* 0x008fe20000000000 */
[----:B------:R-:W-:Y:S01]  /*155e0*/  LEA R242, R242, R0, 0x7 ;  /* 0x00000000f2f27211 */ /* 0x000fe200078e38ff */
[----:B------:R-:W-:Y:S01]  /*155f0*/  FADD R48, R48, R200 ;  /* 0x000000c830307221 */ /* 0x000fe20000000000 */
[----:B------:R-:W-:Y:S01]  /*15600*/  FADD R49, R49, R201 ;  /* 0x000000c931317221 */ /* 0x000fe20000000000 */
[----:B------:R-:W-:Y:S01]  /*15610*/  FADD R50, R50, R202 ;  /* 0x000000ca32327221 */ /* 0x000fe20000000000 */
[----:B------:R3:W-:Y:S01]  /*15620*/  @P3 STG.E.128 [R6.64], R64 ;  /* 0x0000004006003986 */ /* 0x0007e2000c101d0a */
[----:B------:R-:W-:Y:S01]  /*15630*/  FADD R112, R112, R204 ;  /* 0x000000cc70707221 */ /* 0x000fe20000000000 */
[----:B------:R-:W-:Y:S01]  /*15640*/  FADD R113, R113, R205 ;  /* 0x000000cd71717221 */ /* 0x000fe20000000000 */
[----:B------:R-:W-:Y:S01]  /*15650*/  FADD R114, R114, R206 ;  /* 0x000000ce72727221 */ /* 0x000fe20000000000 */
[----:B------:R-:W-:-:S02]  /*15660*/  LOP3.LUT P3, RZ, R230, 0x8000000, RZ, 0xc0, !PT ;  /* 0x08000000e6ff7812 */ /* 0x000fc4000786c0ff */
[----:B------:R-:W-:Y:S02]  /*15670*/  LOP3.LUT P2, RZ, R230, 0x10000000, RZ, 0xc0, !PT ;  /* 0x10000000e6ff7812 */ /* 0x000fe4000784c0ff */
[-C--:B------:R-:W-:Y:S01]  /*15680*/  LEA R229, R229, R0.reuse, 0x7 ;  /* 0x00000000e5e57211 */ /* 0x080fe200078e38ff */
[-C--:B---3--:R-:W-:Y:S01]  /*15690*/  IMAD.WIDE R6, R242, R231.reuse, c[0x0][0x178] ;  /* 0x00005e00f2067625 */ /* 0x088fe200078e02e7 */
[----:B------:R-:W-:Y:S02]  /*156a0*/  LOP3.LUT P1, RZ, R230, 0x20000000, RZ, 0xc0, !PT ;  /* 0x20000000e6ff7812 */ /* 0x000fe4000782c0ff */
[-C--:B------:R-:W-:Y:S02]  /*156b0*/  LEA R30, R30, R0.reuse, 0x7 ;  /* 0x000000001e1e7211 */ /* 0x080fe400078e38ff */
[-C--:B------:R-:W-:Y:S01]  /*156c0*/  LEA R31, R31, R0.reuse, 0x7 ;  /* 0x000000001f1f7211 */ /* 0x080fe200078e38ff */
[----:B------:R-:W-:Y:S01]  /*156d0*/  FADD R100, R100, R208 ;  /* 0x000000d064647221 */ /* 0x000fe20000000000 */
[-C--:B------:R-:W-:Y:S01]  /*156e0*/  LEA R24, R3, R0.reuse, 0x7 ;  /* 0x0000000003187211 */ /* 0x080fe200078e38ff */
[----:B------:R-:W-:Y:S01]  /*156f0*/  FADD R101, R101, R209 ;  /* 0x000000d165657221 */ /* 0x000fe20000000000 */
[----:B------:R-:W-:Y:S01]  /*15700*/  LEA R228, R228, R0, 0x7 ;  /* 0x00000000e4e47211 */ /* 0x000fe200078e38ff */
[----:B------:R-:W-:Y:S01]  /*15710*/  FADD R102, R102, R210 ;  /* 0x000000d266667221 */ /* 0x000fe20000000000 */
[----:B------:R-:W-:Y:S01]  /*15720*/  FADD R103, R103, R211 ;  /* 0x000000d367677221 */ /* 0x000fe20000000000 */
[-C--:B------:R-:W-:Y:S01]  /*15730*/  IMAD.WIDE R2, R229, R231.reuse, c[0x0][0x178] ;  /* 0x00005e00e5027625 */ /* 0x080fe200078e02e7 */
        /* <DEDUP_REMOVED lines=8> */
[----:B-1----:R-:W-:Y:S01]  /*157c0*/  FADD R220, R8, R220 ;  /* 0x000000dc08dc7221 */ /* 0x002fe20000000000 */
[----:B------:R-:W-:Y:S01]  /*157d0*/  FADD R221, R9, R221 ;  /* 0x000000dd09dd7221 */ /* 0x000fe20000000000 */
[----:B------:R-:W-:Y:S01]  /*157e0*/  FADD R222, R10, R222 ;  /* 0x000000de0ade7221 */ /* 0x000fe20000000000 */
[----:B------:R-:W-:Y:S01]  /*157f0*/  FADD R223, R11, R223 ;  /* 0x000000df0bdf7221 */ /* 0x000fe20000000000 */
[-C--:B------:R-:W-:Y:S01]  /*15800*/  IMAD.WIDE R8, R31, R231.reuse, c[0x0][0x178] ;  /* 0x00005e001f087625 */ /* 0x080fe200078e02e7 */
[----:B------:R-:W-:Y:S01]  /*15810*/  FADD R224, R12, R224 ;  /* 0x000000e00ce07221 */ /* 0x000fe20000000000 */
        /* <DEDUP_REMOVED lines=8> */
[----:B------:R-:W-:Y:S01]  /*158a0*/  IMAD.WIDE R12, R228, R231, c[0x0][0x178] ;  /* 0x00005e00e40c7625 */ /* 0x000fe200078e02e7 */
[----:B------:R-:W-:Y:S01]  /*158b0*/  FADD R20, R20, R236 ;  /* 0x000000ec14147221 */ /* 0x000fe20000000000 */
[----:B------:R-:W-:Y:S01]  /*158c0*/  FADD R21, R21, R237 ;  /* 0x000000ed15157221 */ /* 0x000fe20000000000 */
[----:B------:R-:W-:Y:S01]  /*158d0*/  FADD R22, R22, R238 ;  /* 0x000000ee16167221 */ /* 0x000fe20000000000 */
[----:B------:R-:W-:Y:S01]  /*158e0*/  FADD R23, R23, R239 ;  /* 0x000000ef17177221 */ /* 0x000fe20000000000 */
[----:B--2---:R-:W-:-:S05]  /*158f0*/  FADD R51, R51, R203 ;  /* 0x000000cb33337221 */ /* 0x004fca0000000000 */
[----:B------:R1:W-:Y:S01]  /*15900*/  @P4 STG.E.128 [R4.64], R48 ;  /* 0x0000003004004986 */ /* 0x0003e2000c101d0a */
[----:B------:R-:W-:Y:S01]  /*15910*/  LOP3.LUT P4, RZ, R230, 0x4000000, RZ, 0xc0, !PT ;  /* 0x04000000e6ff7812 */ /* 0x000fe2000788c0ff */
[----:B----4-:R-:W-:-:S05]  /*15920*/  FADD R115, R115, R207 ;  /* 0x000000cf73737221 */ /* 0x010fca0000000000 */
[----:B------:R2:W-:Y:S01]  /*15930*/  @P5 STG.E.128 [R6.64], R112 ;  /* 0x0000007006005986 */ /* 0x0005e2000c101d0a */
[----:B------:R-:W-:Y:S02]  /*15940*/  LOP3.LUT P5, RZ, R230, 0x2000000, RZ, 0xc0, !PT ;  /* 0x02000000e6ff7812 */ /* 0x000fe400078ac0ff */
[----:B-1----:R-:W-:-:S05]  /*15950*/  LEA R4, R29, R0, 0x7 ;  /* 0x000000001d047211 */ /* 0x002fca00078e38ff */
[----:B------:R-:W-:Y:S01]  /*15960*/  IMAD.WIDE R4, R4, R231, c[0x0][0x178] ;  /* 0x00005e0004047625 */ /* 0x000fe200078e02e7 */
[----:B------:R-:W-:-:S05]  /*15970*/  LEA R0, R28, R0, 0x7 ;  /* 0x000000001c007211 */ /* 0x000fca00078e38ff */
[----:B------:R1:W-:Y:S01]  /*15980*/  @P5 STG.E.128 [R2.64], R100 ;  /* 0x0000006402005986 */ /* 0x0003e2000c101d0a */
[----:B--2---:R-:W-:-:S03]  /*15990*/  IMAD.WIDE R6, R30, R231, c[0x0][0x178] ;  /* 0x00005e001e067625 */ /* 0x004fc600078e02e7 */
[----:B------:R2:W-:Y:S04]  /*159a0*/  @P4 STG.E.128 [R4.64], R104 ;  /* 0x0000006804004986 */ /* 0x0005e8000c101d0a */
[----:B------:R2:W-:Y:S04]  /*159b0*/  @P3 STG.E.128 [R6.64], R108 ;  /* 0x0000006c06003986 */ /* 0x0005e8000c101d0a */
[----:B------:R2:W-:Y:S04]  /*159c0*/  @P2 STG.E.128 [R8.64], R220 ;  /* 0x000000dc08002986 */ /* 0x0005e8000c101d0a */
[----:B------:R2:W-:Y:S01]  /*159d0*/  @P1 STG.E.128 [R10.64], R224 ;  /* 0x000000e00a001986 */ /* 0x0005e2000c101d0a */
[----:B-1----:R-:W-:-:S03]  /*159e0*/  IMAD.WIDE R2, R0, R231, c[0x0][0x178] ;  /* 0x00005e0000027625 */ /* 0x002fc600078e02e7 */
[----:B------:R2:W-:Y:S01]  /*159f0*/  @P0 STG.E.128 [R12.64], R16 ;  /* 0x000000100c000986 */ /* 0x0005e2000c101d0a */
[----:B------:R-:W-:Y:S05]  /*15a00*/  @!P6 EXIT ;  /* 0x000000000000e94d */ /* 0x000fea0003800000 */
[----:B------:R-:W-:Y:S01]  /*15a10*/  STG.E.128 [R2.64], R20 ;  /* 0x0000001402007986 */ /* 0x000fe2000c101d0a */
[----:B------:R-:W-:Y:S05]  /*15a20*/  EXIT ;  /* 0x000000000000794d */ /* 0x000fea0003800000 */
.L_x_2:
[----:B------:R-:W-:-:S00]  /*15a30*/  BRA `(.L_x_2) ;  /* 0xfffffff000007947 */ /* 0x000fc0000383ffff */
[----:B------:R-:W-:-:S00]  /*15a40*/  NOP ;  /* 0x0000000000007918 */ /* 0x000fc00000000000 */
        /* <DEDUP_REMOVED lines=11> */
.L_x_3:


//--------------------- .nv.shared.triton_mm      --------------------------
	.section	.nv.shared.triton_mm,"aw",@nobits
	.align	16
